def matmul_kernel(
    a_ptr,
    b_ptr,
    c_ptr,
    M,
    N,
    K,
    stride_am,
    stride_ak,
    stride_bk,
    stride_bn,
    stride_cm,
    stride_cn,
    BLOCK_M: tl.constexpr,
    BLOCK_N: tl.constexpr,
    BLOCK_K: tl.constexpr,
    GROUP_M: tl.constexpr,
):
    pid = tl.program_id(axis=0)
    num_pid_m = tl.cdiv(M, BLOCK_M)
    num_pid_n = tl.cdiv(N, BLOCK_N)
    num_pid_in_group = GROUP_M * num_pid_n
    group_id = pid // num_pid_in_group
    first_pid_m = group_id * GROUP_M
    group_size_m = min(num_pid_m - first_pid_m, GROUP_M)
    pid_m = first_pid_m + ((pid % num_pid_in_group) % group_size_m)
    pid_n = (pid % num_pid_in_group) // group_size_m

    offs_am = (pid_m * BLOCK_M + tl.arange(0, BLOCK_M)) % M
    offs_bn = (pid_n * BLOCK_N + tl.arange(0, BLOCK_N)) % N
    offs_k = tl.arange(0, BLOCK_K)
    a_ptrs = a_ptr + offs_am[:, None] * stride_am + offs_k[None, :] * stride_ak
    b_ptrs = b_ptr + offs_k[:, None] * stride_bk + offs_bn[None, :] * stride_bn

    acc = tl.zeros((BLOCK_M, BLOCK_N), dtype=tl.float32)
    for kk in range(0, tl.cdiv(K, BLOCK_K)):
        a = tl.load(a_ptrs, mask=offs_k[None, :] < K - kk * BLOCK_K, other=0.0)
        b = tl.load(b_ptrs, mask=offs_k[:, None] < K - kk * BLOCK_K, other=0.0)
        acc = tl.dot(a, b, acc)
        a_ptrs += BLOCK_K * stride_ak
        b_ptrs += BLOCK_K * stride_bk

    c = acc.to(c_ptr.dtype.element_ty)
    offs_cm = pid_m * BLOCK_M + tl.arange(0, BLOCK_M)
    offs_cn = pid_n * BLOCK_N + tl.arange(0, BLOCK_N)
    c_ptrs = c_ptr + offs_cm[:, None] * stride_cm + offs_cn[None, :] * stride_cn
    mask = (offs_cm[:, None] < M) & (offs_cn[None, :] < N)
    tl.store(c_ptrs, c, mask=mask)

# config = {"BLOCK_K": 128, "BLOCK_M": 64, "BLOCK_N": 64, "GROUP_M": 8, "arch": "sm_100", "dtype": "fp8e4m3", "num_ctas": 1, "num_stages": 3, "num_warps": 8}
# arch = sm_100


// ===== COMPILED SASS (sm_100a) =====

	.target	sm_100a

	.elftype	@"ET_EXEC"


//--------------------- .note.nv.tkinfo           --------------------------
	.section	.note.nv.tkinfo,"",@"SHT_NOTE"
	.sectionflags	@"SHF_NOTE_NV_TKINFO"
	.tkinfo
        /*0018*/ 	.word	0x00000081
        /*0030*/ 	.string	""
        /*0030*/ 	.string	"ptxas-blackwell"
        /*0030*/ 	.string	"Cuda compilation tools, release 12.9, V12.9.86"
        /*0030*/ 	.string	"Build cuda_12.9.r12.9/compiler.36037853_0"
        /*0030*/ 	.string	"-v  -suppress-debug-info  -lineinfo  -arch sm_100a "



//--------------------- .note.nv.cuver            --------------------------
	.section	.note.nv.cuver,"",@"SHT_NOTE"
	.sectionflags	@"SHF_NOTE_NV_CUVER"
        /*0018*/ 	.short	0x0001
        /*001a*/ 	.short	0x0064
        /*001c*/ 	.short	0x0001
        /*001e*/ 	.short	0x0000
        /*0020*/ 	.short	0x0001
        /*0022*/ 	.short	0x0000


//--------------------- .nv.info                  --------------------------
	.section	.nv.info,"",@"SHT_CUDA_INFO"
	.align	4


	//----- nvinfo : EIATTR_REGCOUNT
	.align		4
        /*0000*/ 	.byte	0x04, 0x2f
        /*0002*/ 	.short	(.L_4 - .L_3)
	.align		4
.L_3:
        /*0004*/ 	.word	index@(matmul_kernel)
        /*0008*/ 	.word	0x000000f4


	//----- nvinfo : EIATTR_FRAME_SIZE
	.align		4
.L_4:
        /*000c*/ 	.byte	0x04, 0x11
        /*000e*/ 	.short	(.L_6 - .L_5)
	.align		4
.L_5:
        /*0010*/ 	.word	index@($__internal_2_$__cuda_sm10x_tcgen05_guardrail_trap_unallocated_columns_being_dealloced)
        /*0014*/ 	.word	0x00000000


	//----- nvinfo : EIATTR_FRAME_SIZE
	.align		4
.L_6:
        /*0018*/ 	.byte	0x04, 0x11
        /*001a*/ 	.short	(.L_8 - .L_7)
	.align		4
.L_7:
        /*001c*/ 	.word	index@($__internal_1_$__cuda_sm10x_tcgen05_guardrail_trap_phase_invalid_during_alloc)
        /*0020*/ 	.word	0x00000000


	//----- nvinfo : EIATTR_FRAME_SIZE
	.align		4
.L_8:
        /*0024*/ 	.byte	0x04, 0x11
        /*0026*/ 	.short	(.L_10 - .L_9)
	.align		4
.L_9:
        /*0028*/ 	.word	index@($__internal_0_$__cuda_sm10x_tcgen05_guardrail_trap_col_being_dealloced_not_returned_by_alloc)
        /*002c*/ 	.word	0x00000000


	//----- nvinfo : EIATTR_FRAME_SIZE
	.align		4
.L_10:
        /*0030*/ 	.byte	0x04, 0x11
        /*0032*/ 	.short	(.L_12 - .L_11)
	.align		4
.L_11:
        /*0034*/ 	.word	index@(matmul_kernel)
        /*0038*/ 	.word	0x00000000


	//----- nvinfo : EIATTR_MIN_STACK_SIZE
	.align		4
.L_12:
        /*003c*/ 	.byte	0x04, 0x12
        /*003e*/ 	.short	(.L_14 - .L_13)
	.align		4
.L_13:
        /*0040*/ 	.word	index@(matmul_kernel)
        /*0044*/ 	.word	0x00000000
.L_14:


//--------------------- .nv.info.matmul_kernel    --------------------------
	.section	.nv.info.matmul_kernel,"",@"SHT_CUDA_INFO"
	.sectionflags	@""
	.align	4


	//----- nvinfo : EIATTR_CUDA_API_VERSION
	.align		4
        /*0000*/ 	.byte	0x04, 0x37
        /*0002*/ 	.short	(.L_16 - .L_15)
.L_15:
        /*0004*/ 	.word	0x00000081


	//----- nvinfo : EIATTR_KPARAM_INFO
	.align		4
.L_16:
        /*0008*/ 	.byte	0x04, 0x17
        /*000a*/ 	.short	(.L_18 - .L_17)
.L_17:
        /*000c*/ 	.word	0x00000000
        /*0010*/ 	.short	0x000d
        /*0012*/ 	.short	0x0048
        /*0014*/ 	.byte	0x00, 0xf4, 0x21, 0x00


	//----- nvinfo : EIATTR_KPARAM_INFO
	.align		4
.L_18:
        /*0018*/ 	.byte	0x04, 0x17
        /*001a*/ 	.short	(.L_20 - .L_19)
.L_19:
        /*001c*/ 	.word	0x00000000
        /*0020*/ 	.short	0x000c
        /*0022*/ 	.short	0x0040
        /*0024*/ 	.byte	0x00, 0xf4, 0x21, 0x00


	//----- nvinfo : EIATTR_KPARAM_INFO
	.align		4
.L_20:
        /*0028*/ 	.byte	0x04, 0x17
        /*002a*/ 	.short	(.L_22 - .L_21)
.L_21:
        /*002c*/ 	.word	0x00000000
        /*0030*/ 	.short	0x000b
        /*0032*/ 	.short	0x0038
        /*0034*/ 	.byte	0x00, 0xf0, 0x11, 0x00


	//----- nvinfo : EIATTR_KPARAM_INFO
	.align		4
.L_22:
        /*0038*/ 	.byte	0x04, 0x17
        /*003a*/ 	.short	(.L_24 - .L_23)
.L_23:
        /*003c*/ 	.word	0x00000000
        /*0040*/ 	.short	0x000a
        /*0042*/ 	.short	0x0034
        /*0044*/ 	.byte	0x00, 0xf0, 0x11, 0x00


	//----- nvinfo : EIATTR_KPARAM_INFO
	.align		4
.L_24:
        /*0048*/ 	.byte	0x04, 0x17
        /*004a*/ 	.short	(.L_26 - .L_25)
.L_25:
        /*004c*/ 	.word	0x00000000
        /*0050*/ 	.short	0x0009
        /*0052*/ 	.short	0x0030
        /*0054*/ 	.byte	0x00, 0xf0, 0x11, 0x00


	//----- nvinfo : EIATTR_KPARAM_INFO
	.align		4
.L_26:
        /*0058*/ 	.byte	0x04, 0x17
        /*005a*/ 	.short	(.L_28 - .L_27)
.L_27:
        /*005c*/ 	.word	0x00000000
        /*0060*/ 	.short	0x0008
        /*0062*/ 	.short	0x002c
        /*0064*/ 	.byte	0x00, 0xf0, 0x11, 0x00


	//----- nvinfo : EIATTR_KPARAM_INFO
	.align		4
.L_28:
        /*0068*/ 	.byte	0x04, 0x17
        /*006a*/ 	.short	(.L_30 - .L_29)
.L_29:
        /*006c*/ 	.word	0x00000000
        /*0070*/ 	.short	0x0007
        /*0072*/ 	.short	0x0028
        /*0074*/ 	.byte	0x00, 0xf0, 0x11, 0x00


	//----- nvinfo : EIATTR_KPARAM_INFO
	.align		4
.L_30:
        /*0078*/ 	.byte	0x04, 0x17
        /*007a*/ 	.short	(.L_32 - .L_31)
.L_31:
        /*007c*/ 	.word	0x00000000
        /*0080*/ 	.short	0x0006
        /*0082*/ 	.short	0x0024
        /*0084*/ 	.byte	0x00, 0xf0, 0x11, 0x00


	//----- nvinfo : EIATTR_KPARAM_INFO
	.align		4
.L_32:
        /*0088*/ 	.byte	0x04, 0x17
        /*008a*/ 	.short	(.L_34 - .L_33)
.L_33:
        /*008c*/ 	.word	0x00000000
        /*0090*/ 	.short	0x0005
        /*0092*/ 	.short	0x0020
        /*0094*/ 	.byte	0x00, 0xf0, 0x11, 0x00


	//----- nvinfo : EIATTR_KPARAM_INFO
	.align		4
.L_34:
        /*0098*/ 	.byte	0x04, 0x17
        /*009a*/ 	.short	(.L_36 - .L_35)
.L_35:
        /*009c*/ 	.word	0x00000000
        /*00a0*/ 	.short	0x0004
        /*00a2*/ 	.short	0x001c
        /*00a4*/ 	.byte	0x00, 0xf0, 0x11, 0x00


	//----- nvinfo : EIATTR_KPARAM_INFO
	.align		4
.L_36:
        /*00a8*/ 	.byte	0x04, 0x17
        /*00aa*/ 	.short	(.L_38 - .L_37)
.L_37:
        /*00ac*/ 	.word	0x00000000
        /*00b0*/ 	.short	0x0003
        /*00b2*/ 	.short	0x0018
        /*00b4*/ 	.byte	0x00, 0xf0, 0x11, 0x00


	//----- nvinfo : EIATTR_KPARAM_INFO
	.align		4
.L_38:
        /*00b8*/ 	.byte	0x04, 0x17
        /*00ba*/ 	.short	(.L_40 - .L_39)
.L_39:
        /*00bc*/ 	.word	0x00000000
        /*00c0*/ 	.short	0x0002
        /*00c2*/ 	.short	0x0010
        /*00c4*/ 	.byte	0x00, 0xf4, 0x21, 0x00


	//----- nvinfo : EIATTR_KPARAM_INFO
	.align		4
.L_40:
        /*00c8*/ 	.byte	0x04, 0x17
        /*00ca*/ 	.short	(.L_42 - .L_41)
.L_41:
        /*00cc*/ 	.word	0x00000000
        /*00d0*/ 	.short	0x0001
        /*00d2*/ 	.short	0x0008
        /*00d4*/ 	.byte	0x00, 0xf4, 0x21, 0x00


	//----- nvinfo : EIATTR_KPARAM_INFO
	.align		4
.L_42:
        /*00d8*/ 	.byte	0x04, 0x17
        /*00da*/ 	.short	(.L_44 - .L_43)
.L_43:
        /*00dc*/ 	.word	0x00000000
        /*00e0*/ 	.short	0x0000
        /*00e2*/ 	.short	0x0000
        /*00e4*/ 	.byte	0x00, 0xf4, 0x21, 0x00


	//----- nvinfo : EIATTR_AT_ENTRY_FRAGMENTS
	.align		4
.L_44:
        /*00e8*/ 	.byte	0x04, 0x4f
        /*00ea*/ 	.short	(.L_46 - .L_45)


	//   ....[0]....
.L_45:
        /*00ec*/ 	.word	0x00000004


	//----- nvinfo : EIATTR_RESERVED_SMEM_USED
	.align		4
.L_46:
        /*00f0*/ 	.byte	0x01, 0x41
	.zero		2


	//----- nvinfo : EIATTR_SPARSE_MMA_MASK
	.align		4
        /*00f4*/ 	.byte	0x03, 0x50
        /*00f6*/ 	.short	0x0000


	//----- nvinfo : EIATTR_TCGEN05_1CTA_USED
	.align		4
        /*00f8*/ 	.byte	0x01, 0x51
	.zero		2


	//----- nvinfo : EIATTR_MAXREG_COUNT
	.align		4
        /*00fc*/ 	.byte	0x03, 0x1b
        /*00fe*/ 	.short	0x00ff


	//----- nvinfo : EIATTR_NUM_BARRIERS
	.align		4
        /*0100*/ 	.byte	0x02, 0x4c
        /*0102*/ 	.byte	0x01
	.zero		1


	//----- nvinfo : EIATTR_INT_WARP_WIDE_INSTR_OFFSETS
	.align		4
        /*0104*/ 	.byte	0x04, 0x31
        /*0106*/ 	.short	(.L_48 - .L_47)


	//   ....[0]....
.L_47:
        /*0108*/ 	.word	0x00002490


	//   ....[1]....
        /*010c*/ 	.word	0x000024a0


	//   ....[2]....
        /*0110*/ 	.word	0x00004110


	//   ....[3]....
        /*0114*/ 	.word	0x00007510


	//   ....[4]....
        /*0118*/ 	.word	0x00007560


	//----- nvinfo : EIATTR_COOP_GROUP_MASK_REGIDS
	.align		4
.L_48:
        /*011c*/ 	.byte	0x04, 0x29
        /*011e*/ 	.short	(.L_50 - .L_49)


	//   ....[0]....
.L_49:
        /*0120*/ 	.word	0xffffffff


	//   ....[1]....
        /*0124*/ 	.word	0xffffffff


	//   ....[2]....
        /*0128*/ 	.word	0xffffffff


	//   ....[3]....
        /*012c*/ 	.word	0xffffffff


	//----- nvinfo : EIATTR_COOP_GROUP_INSTR_OFFSETS
	.align		4
.L_50:
        /*0130*/ 	.byte	0x04, 0x28
        /*0132*/ 	.short	(.L_52 - .L_51)


	//   ....[0]....
.L_51:
        /*0134*/ 	.word	0x00000060


	//   ....[1]....
        /*0138*/ 	.word	0x00000320


	//   ....[2]....
        /*013c*/ 	.word	0x000073a0


	//   ....[3]....
        /*0140*/ 	.word	0x00007610


	//----- nvinfo : EIATTR_VRC_CTA_INIT_COUNT
	.align		4
.L_52:
        /*0144*/ 	.byte	0x02, 0x4a
        /*0146*/ 	.byte	0x80
	.zero		1


	//----- nvinfo : EIATTR_MBARRIER_INSTR_OFFSETS
	.align		4
        /*0148*/ 	.byte	0x04, 0x39
        /*014a*/ 	.short	(.L_54 - .L_53)


	//   ....[0]....
.L_53:
        /*014c*/ 	.word	0x00002610
        /*0150*/ 	.word	0x000000ff
        /*0154*/ 	.word	0x00000000
        /*0158*/ 	.short	0x0100
        /*015a*/ 	.byte	0x06
	.zero		1


	//   ....[1]....
        /*015c*/ 	.word	0x00004140
        /*0160*/ 	.word	0x000000ff
        /*0164*/ 	.word	0x00008008
        /*0168*/ 	.short	0x0100
        /*016a*/ 	.byte	0x09
	.zero		1


	//   ....[2]....
        /*016c*/ 	.word	0x00004f70
        /*0170*/ 	.word	0x000000ff
        /*0174*/ 	.word	0x00000000
        /*0178*/ 	.short	0x010a
        /*017a*/ 	.byte	0x06
	.zero		1


	//   ....[3]....
        /*017c*/ 	.word	0x000066f0
        /*0180*/ 	.word	0x000000ff
        /*0184*/ 	.word	0x00000000
        /*0188*/ 	.short	0x010a
        /*018a*/ 	.byte	0x06
	.zero		1


	//   ....[4]....
        /*018c*/ 	.word	0x00006890
        /*0190*/ 	.word	0x000000ff
        /*0194*/ 	.word	0x00008000
        /*0198*/ 	.short	0x0108
        /*019a*/ 	.byte	0x09
	.zero		1


	//   ....[5]....
        /*019c*/ 	.word	0x00006940
        /*01a0*/ 	.word	0x000000ff
        /*01a4*/ 	.word	0x00008008
        /*01a8*/ 	.short	0x0108
        /*01aa*/ 	.byte	0x09
	.zero		1


	//   ....[6]....
        /*01ac*/ 	.word	0x00007630
        /*01b0*/ 	.word	0x000000ff
        /*01b4*/ 	.word	0x00000000
        /*01b8*/ 	.short	0x010a
        /*01ba*/ 	.byte	0x06
	.zero		1


	//   ....[7]....
        /*01bc*/ 	.word	0x00007660
        /*01c0*/ 	.word	0x000000ff
        /*01c4*/ 	.word	0x00000000
        /*01c8*/ 	.short	0x010a
        /*01ca*/ 	.byte	0x06
	.zero		1


	//----- nvinfo : EIATTR_NUM_MBARRIERS
	.align		4
.L_54:
        /*01cc*/ 	.byte	0x03, 0x38
        /*01ce*/ 	.short	0x0002


	//----- nvinfo : EIATTR_EXIT_INSTR_OFFSETS
	.align		4
        /*01d0*/ 	.byte	0x04, 0x1c
        /*01d2*/ 	.short	(.L_56 - .L_55)


	//   ....[0]....
.L_55:
        /*01d4*/ 	.word	0x00007620


	//----- nvinfo : EIATTR_REQNTID
	.align		4
.L_56:
        /*01d8*/ 	.byte	0x04, 0x10
        /*01da*/ 	.short	(.L_58 - .L_57)
.L_57:
        /*01dc*/ 	.word	0x00000100
        /*01e0*/ 	.word	0x00000001
        /*01e4*/ 	.word	0x00000001


	//----- nvinfo : EIATTR_CRS_STACK_SIZE
	.align		4
.L_58:
        /*01e8*/ 	.byte	0x04, 0x1e
        /*01ea*/ 	.short	(.L_60 - .L_59)
.L_59:
        /*01ec*/ 	.word	0x00000000


	//----- nvinfo : EIATTR_CBANK_PARAM_SIZE
	.align		4
.L_60:
        /*01f0*/ 	.byte	0x03, 0x19
        /*01f2*/ 	.short	0x0050


	//----- nvinfo : EIATTR_PARAM_CBANK
	.align		4
        /*01f4*/ 	.byte	0x04, 0x0a
        /*01f6*/ 	.short	(.L_62 - .L_61)
	.align		4
.L_61:
        /*01f8*/ 	.word	index@(.nv.constant0.matmul_kernel)
        /*01fc*/ 	.short	0x0380
        /*01fe*/ 	.short	0x0050


	//----- nvinfo : EIATTR_SW_WAR
	.align		4
.L_62:
        /*0200*/ 	.byte	0x04, 0x36
        /*0202*/ 	.short	(.L_64 - .L_63)
.L_63:
        /*0204*/ 	.word	0x00000008
.L_64:


//--------------------- .nv.compat                --------------------------
	.section	.nv.compat,"",@"SHT_CUDA_COMPAT_INFO"
	.align	4
        /*0000*/ 	.byte	0x02, 0x02, 0x02, 0x00, 0x02, 0x05, 0x05, 0x00, 0x02, 0x03, 0x00, 0x00, 0x02, 0x06, 0x01, 0x00


//--------------------- .nv.callgraph             --------------------------
	.section	.nv.callgraph,"",@"SHT_CUDA_CALLGRAPH"
	.align	4
	.sectionentsize	8
	.align		4
        /*0000*/ 	.word	0x00000000
	.align		4
        /*0004*/ 	.word	0xffffffff
	.align		4
        /*0008*/ 	.word	0x00000000
	.align		4
        /*000c*/ 	.word	0xfffffffe
	.align		4
        /*0010*/ 	.word	0x00000000
	.align		4
        /*0014*/ 	.word	0xfffffffd
	.align		4
        /*0018*/ 	.word	0x00000000
	.align		4
        /*001c*/ 	.word	0xfffffffc


//--------------------- .text.matmul_kernel       --------------------------
	.section	.text.matmul_kernel,"ax",@progbits
	.align	128
        .global         matmul_kernel
        .type           matmul_kernel,@function
        .size           matmul_kernel,(.L_x_20 - matmul_kernel)
        .other          matmul_kernel,@"STO_CUDA_ENTRY STV_DEFAULT"
matmul_kernel:
.text.matmul_kernel:
[----:B------:R-:W0:Y:S01]  /*0000*/  LDC R1, c[0x0][0x37c] ;  /* 0x0000df00ff017b82 */ /* 0x000e220000000800 */
[----:B------:R-:W1:Y:S01]  /*0010*/  S2R R0, SR_TID.X ;  /* 0x0000000000007919 */ /* 0x000e620000002100 */
[----:B------:R-:W2:Y:S01]  /*0020*/  LDCU.64 UR18, c[0x0][0x358] ;  /* 0x00006b00ff1277ac */ /* 0x000ea20008000a00 */
[----:B-1----:R-:W-:-:S13]  /*0030*/  ISETP.GE.U32.AND P1, PT, R0, 0x20, PT ;  /* 0x000000200000780c */ /* 0x002fda0003f26070 */
[----:B--2---:R-:W-:Y:S05]  /*0040*/  @P1 BRA `(.L_x_0) ;  /* 0x0000000000b81947 */ /* 0x004fea0003800000 */
[----:B------:R-:W1:Y:S01]  /*0050*/  S2UR UR6, SR_CgaCtaId ;  /* 0x00000000000679c3 */ /* 0x000e620000008800 */
[----:B------:R-:W-:Y:S01]  /*0060*/  NOP ;  /* 0x0000000000007918 */ /* 0x000fe20000000000 */
[----:B------:R-:W-:Y:S02]  /*0070*/  UMOV UR4, 0x40 ;  /* 0x0000004000047882 */ /* 0x000fe40000000000 */
[----:B-1----:R-:W-:-:S09]  /*0080*/  ULEA UR4, UR6, UR4, 0x18 ;  /* 0x0000000406047291 */ /* 0x002fd2000f8ec0ff */
[----:B------:R-:W1:Y:S01]  /*0090*/  LDS.U8 R2, [UR4] ;  /* 0x00000004ff027984 */ /* 0x000e620008000000 */
[----:B------:R-:W-:Y:S02]  /*00a0*/  UMOV UR4, 0x400 ;  /* 0x0000040000047882 */ /* 0x000fe40000000000 */
[----:B------:R-:W-:Y:S01]  /*00b0*/  ULEA UR4, UR6, UR4, 0x18 ;  /* 0x0000000406047291 */ /* 0x000fe2000f8ec0ff */
[----:B-1----:R-:W-:-:S13]  /*00c0*/  ISETP.NE.AND P0, PT, R2, RZ, PT ;  /* 0x000000ff0200720c */ /* 0x002fda0003f05270 */
[----:B------:R-:W-:Y:S05]  /*00d0*/  @P0 BRA `(.L_x_1) ;  /* 0x00000000007c0947 */ /* 0x000fea0003800000 */
[----:B------:R-:W-:-:S13]  /*00e0*/  ELECT P0, URZ, PT ;  /* 0x0000000000ff782f */ /* 0x000fda0003800000 */
[----:B------:R-:W-:Y:S05]  /*00f0*/  @!P0 BRA `(.L_x_2) ;  /* 0x0000000000848947 */ /* 0x000fea0003800000 */
[----:B------:R-:W-:Y:S01]  /*0100*/  UMOV UR5, 0x2 ;  /* 0x0000000200057882 */ /* 0x000fe20000000000 */
[----:B------:R-:W-:Y:S02]  /*0110*/  IMAD.MOV.U32 R5, RZ, RZ, 0x1 ;  /* 0x00000001ff057424 */ /* 0x000fe400078e00ff */
[----:B------:R-:W-:Y:S02]  /*0120*/  IMAD.MOV.U32 R3, RZ, RZ, 0x3 ;  /* 0x00000003ff037424 */ /* 0x000fe400078e00ff */
[----:B------:R-:W-:Y:S04]  /*0130*/  DEPBAR.LE SB1, 0x36 ;  /* 0x00009d800000791a */ /* 0x000fe80000000000 */
[----:B------:R-:W1:Y:S02]  /*0140*/  UTCATOMSWS.FIND_AND_SET.ALIGN UP0, UR5, UR5 ;  /* 0x00000005000575e3 */ /* 0x000e640008000800 */
[----:B-1----:R-:W-:-:S04]  /*0150*/  PLOP3.LUT P0, PT, PT, PT, UP0, 0x80, 0x8 ;  /* 0x000000000008781c */ /* 0x002fc80003f0f008 */
[----:B------:R-:W-:-:S04]  /*0160*/  SEL R2, RZ, 0xffffffff, !P0 ;  /* 0xffffffffff027807 */ /* 0x000fc80004000000 */
[----:B------:R-:W-:Y:S01]  /*0170*/  ISETP.NE.AND P0, PT, R2, RZ, PT ;  /* 0x000000ff0200720c */ /* 0x000fe20003f05270 */
[----:B------:R-:W-:-:S12]  /*0180*/  IMAD.U32 R2, RZ, RZ, UR5 ;  /* 0x00000005ff027e24 */ /* 0x000fd8000f8e00ff */
[----:B------:R-:W-:Y:S05]  /*0190*/  @P0 BRA `(.L_x_3) ;  /* 0x0000000000240947 */ /* 0x000fea0003800000 */
.L_x_4:
[----:B------:R-:W-:Y:S05]  /*01a0*/  NANOSLEEP 0x64 ;  /* 0x000000640000795d */ /* 0x000fea0003800000 */
[----:B------:R-:W-:-:S05]  /*01b0*/  UMOV UR5, 0x2 ;  /* 0x0000000200057882 */ /* 0x000fca0000000000 */
[----:B------:R-:W-:Y:S04]  /*01c0*/  DEPBAR.LE SB1, 0x36 ;  /* 0x00009d800000791a */ /* 0x000fe80000000000 */
[----:B------:R-:W1:Y:S02]  /*01d0*/  UTCATOMSWS.FIND_AND_SET.ALIGN UP0, UR5, UR5 ;  /* 0x00000005000575e3 */ /* 0x000e640008000800 */
[----:B-1----:R-:W-:-:S04]  /*01e0*/  PLOP3.LUT P0, PT, PT, PT, UP0, 0x80, 0x8 ;  /* 0x000000000008781c */ /* 0x002fc80003f0f008 */
[----:B------:R-:W-:-:S04]  /*01f0*/  SEL R2, RZ, 0xffffffff, !P0 ;  /* 0xffffffffff027807 */ /* 0x000fc80004000000 */
[----:B------:R-:W-:Y:S01]  /*0200*/  ISETP.NE.AND P0, PT, R2, RZ, PT ;  /* 0x000000ff0200720c */ /* 0x000fe20003f05270 */
[----:B------:R-:W-:-:S12]  /*0210*/  IMAD.U32 R2, RZ, RZ, UR5 ;  /* 0x00000005ff027e24 */ /* 0x000fd8000f8e00ff */
[----:B------:R-:W-:Y:S05]  /*0220*/  @!P0 BRA `(.L_x_4) ;  /* 0xfffffffc00dc8947 */ /* 0x000fea000383ffff */
.L_x_3:
[C---:B------:R-:W-:Y:S01]  /*0230*/  VIADD R4, R2.reuse, 0x10 ;  /* 0x0000001002047836 */ /* 0x040fe20000000000 */
[----:B------:R-:W-:Y:S01]  /*0240*/  UMOV UR5, 0x50 ;  /* 0x0000005000057882 */ /* 0x000fe20000000000 */
[----:B------:R-:W-:Y:S01]  /*0250*/  SHF.L.U32 R3, R3, R2, RZ ;  /* 0x0000000203037219 */ /* 0x000fe200000006ff */
[----:B------:R-:W-:Y:S01]  /*0260*/  ULEA UR5, UR6, UR5, 0x18 ;  /* 0x0000000506057291 */ /* 0x000fe2000f8ec0ff */
[----:B------:R-:W-:Y:S01]  /*0270*/  IMAD.SHL.U32 R2, R2, 0x20, RZ ;  /* 0x0000002002027824 */ /* 0x000fe200078e00ff */
[----:B------:R-:W-:-:S04]  /*0280*/  SHF.L.U32 R4, R5, R4, RZ ;  /* 0x0000000405047219 */ /* 0x000fc800000006ff */
[----:B------:R-:W-:-:S05]  /*0290*/  LOP3.LUT R3, R4, R3, RZ, 0xfc, !PT ;  /* 0x0000000304037212 */ /* 0x000fca00078efcff */
[----:B------:R1:W-:Y:S04]  /*02a0*/  ATOMS.OR RZ, [UR5], R3 ;  /* 0x00000003ffff798c */ /* 0x0003e8000b000005 */
[----:B------:R1:W-:Y:S01]  /*02b0*/  STS [UR4], R2 ;  /* 0x00000002ff007988 */ /* 0x0003e20008000804 */
[----:B------:R-:W-:Y:S05]  /*02c0*/  BRA `(.L_x_2) ;  /* 0x0000000000107947 */ /* 0x000fea0003800000 */
.L_x_1:
[----:B------:R-:W-:-:S05]  /*02d0*/  IMAD.MOV.U32 R2, RZ, RZ, -0x1 ;  /* 0xffffffffff027424 */ /* 0x000fca00078e00ff */
[----:B------:R1:W-:Y:S02]  /*02e0*/  STS [UR4], R2 ;  /* 0x00000002ff007988 */ /* 0x0003e40008000804 */
[----:B-1----:R-:W-:-:S07]  /*02f0*/  MOV R2, 0x310 ;  /* 0x0000031000027802 */ /* 0x002fce0000000f00 */
[----:B0-----:R-:W-:Y:S05]  /*0300*/  CALL.REL.NOINC `($__internal_1_$__cuda_sm10x_tcgen05_guardrail_trap_phase_invalid_during_alloc) ;  /* 0x0000007000ec7944 */ /* 0x001fea0003c00000 */
.L_x_2:
[----:B------:R-:W-:Y:S05]  /*0310*/  WARPSYNC.ALL ;  /* 0x0000000000007948 */ /* 0x000fea0003800000 */
[----:B------:R-:W-:Y:S01]  /*0320*/  NOP ;  /* 0x0000000000007918 */ /* 0x000fe20000000000 */
.L_x_0:
[----:B------:R-:W2:Y:S01]  /*0330*/  LDC.64 R56, c[0x0][0x398] ;  /* 0x0000e600ff387b82 */ /* 0x000ea20000000a00 */
[----:B------:R-:W3:Y:S01]  /*0340*/  S2R R7, SR_CTAID.X ;  /* 0x0000000000077919 */ /* 0x000ee20000002500 */
[----:B------:R-:W-:Y:S01]  /*0350*/  UMOV UR9, 0x400 ;  /* 0x0000040000097882 */ /* 0x000fe20000000000 */
[----:B------:R-:W4:Y:S01]  /*0360*/  LDCU UR17, c[0x0][0x3a4] ;  /* 0x00007480ff1177ac */ /* 0x000f220008000800 */
[----:B------:R-:W-:Y:S02]  /*0370*/  PRMT R203, RZ, 0x7610, R203 ;  /* 0x00007610ffcb7816 */ /* 0x000fe400000000cb */
[----:B------:R-:W-:Y:S01]  /*0380*/  PRMT R205, RZ, 0x7610, R205 ;  /* 0x00007610ffcd7816 */ /* 0x000fe200000000cd */
[----:B------:R-:W-:Y:S01]  /*0390*/  UMOV UR11, 0x1 ;  /* 0x00000001000b7882 */ /* 0x000fe20000000000 */
[----:B------:R-:W5:Y:S01]  /*03a0*/  S2UR UR7, SR_CgaCtaId ;  /* 0x00000000000779c3 */ /* 0x000f620000008800 */
[----:B------:R-:W1:Y:S07]  /*03b0*/  LDCU.128 UR12, c[0x0][0x380] ;  /* 0x00007000ff0c77ac */ /* 0x000e6e0008000c00 */
[----:B------:R-:W0:Y:S01]  /*03c0*/  LDC R172, c[0x0][0x3a0] ;  /* 0x0000e800ffac7b82 */ /* 0x000e220000000800 */
[----:B-12---:R-:W-:Y:S01]  /*03d0*/  VIADD R2, R57, 0x3f ;  /* 0x0000003f39027836 */ /* 0x006fe20000000000 */
[----:B------:R-:W-:-:S06]  /*03e0*/  IABS R12, R56 ;  /* 0x00000038000c7213 */ /* 0x000fcc0000000000 */
[----:B------:R-:W1:Y:S01]  /*03f0*/  LDC.64 R128, c[0x0][0x3a8] ;  /* 0x0000ea00ff807b82 */ /* 0x000e620000000a00 */
[----:B------:R-:W-:Y:S01]  /*0400*/  SHF.R.S32.HI R3, RZ, 0x1f, R2 ;  /* 0x0000001fff037819 */ /* 0x000fe20000011402 */
[----:B-----5:R-:W-:-:S03]  /*0410*/  ULEA UR9, UR7, UR9, 0x18 ;  /* 0x0000000907097291 */ /* 0x020fc6000f8ec0ff */
[----:B------:R-:W-:Y:S02]  /*0420*/  LEA.HI R3, R3, R2, RZ, 0x6 ;  /* 0x0000000203037211 */ /* 0x000fe400078f30ff */
[----:B---3--:R-:W-:Y:S01]  /*0430*/  IABS R8, R7 ;  /* 0x0000000700087213 */ /* 0x008fe20000000000 */
[----:B------:R-:W-:Y:S01]  /*0440*/  UIADD3 UR6, UPT, UPT, UR9, 0x8000, URZ ;  /* 0x0000800009067890 */ /* 0x000fe2000fffe0ff */
[----:B------:R-:W-:-:S05]  /*0450*/  SHF.R.S32.HI R3, RZ, 0x6, R3 ;  /* 0x00000006ff037819 */ /* 0x000fca0000011403 */
[----:B------:R-:W-:-:S05]  /*0460*/  IMAD.SHL.U32 R4, R3, 0x8, RZ ;  /* 0x0000000803047824 */ /* 0x000fca00078e00ff */
[-C--:B------:R-:W-:Y:S02]  /*0470*/  IABS R9, R4.reuse ;  /* 0x0000000400097213 */ /* 0x080fe40000000000 */
[----:B------:R-:W-:Y:S02]  /*0480*/  IABS R10, R4 ;  /* 0x00000004000a7213 */ /* 0x000fe40000000000 */
[----:B------:R-:W2:Y:S08]  /*0490*/  I2F.RP R5, R9 ;  /* 0x0000000900057306 */ /* 0x000eb00000209400 */
[----:B--2---:R-:W2:Y:S02]  /*04a0*/  MUFU.RCP R5, R5 ;  /* 0x0000000500057308 */ /* 0x004ea40000001000 */
[----:B--2---:R-:W-:-:S02]  /*04b0*/  VIADD R2, R5, 0xffffffe ;  /* 0x0ffffffe05027836 */ /* 0x004fc40000000000 */
[----:B------:R-:W-:-:S04]  /*04c0*/  IMAD.MOV R5, RZ, RZ, -R10 ;  /* 0x000000ffff057224 */ /* 0x000fc800078e0a0a */
[----:B------:R2:W3:Y:S02]  /*04d0*/  F2I.FTZ.U32.TRUNC.NTZ R3, R2 ;  /* 0x0000000200037305 */ /* 0x0004e4000021f000 */
[----:B--2---:R-:W-:Y:S02]  /*04e0*/  IMAD.MOV.U32 R2, RZ, RZ, RZ ;  /* 0x000000ffff027224 */ /* 0x004fe400078e00ff */
[----:B---3--:R-:W-:-:S04]  /*04f0*/  IMAD.MOV R6, RZ, RZ, -R3 ;  /* 0x000000ffff067224 */ /* 0x008fc800078e0a03 */
[----:B------:R-:W-:Y:S02]  /*0500*/  IMAD R11, R6, R9, RZ ;  /* 0x00000009060b7224 */ /* 0x000fe400078e02ff */
[----:B------:R-:W-:Y:S02]  /*0510*/  IMAD.MOV.U32 R6, RZ, RZ, R8 ;  /* 0x000000ffff067224 */ /* 0x000fe400078e0008 */
[----:B------:R-:W-:-:S06]  /*0520*/  IMAD.HI.U32 R3, R3, R11, R2 ;  /* 0x0000000b03037227 */ /* 0x000fcc00078e0002 */
[----:B------:R-:W-:-:S04]  /*0530*/  IMAD.HI.U32 R3, R3, R6, RZ ;  /* 0x0000000603037227 */ /* 0x000fc800078e00ff */
[----:B------:R-:W-:Y:S01]  /*0540*/  IMAD R2, R3, R5, R6 ;  /* 0x0000000503027224 */ /* 0x000fe200078e0206 */
[----:B------:R-:W-:Y:S04]  /*0550*/  BAR.SYNC.DEFER_BLOCKING 0x0 ;  /* 0x0000000000007b1d */ /* 0x000fe80000010000 */
[----:B------:R-:W-:-:S13]  /*0560*/  ISETP.GT.U32.AND P2, PT, R9, R2, PT ;  /* 0x000000020900720c */ /* 0x000fda0003f44070 */
[----:B------:R-:W-:Y:S02]  /*0570*/  @!P2 IMAD.IADD R2, R2, 0x1, -R9 ;  /* 0x000000010202a824 */ /* 0x000fe400078e0a09 */
[----:B------:R-:W-:Y:S01]  /*0580*/  @!P2 VIADD R3, R3, 0x1 ;  /* 0x000000010303a836 */ /* 0x000fe20000000000 */
[----:B------:R-:W-:Y:S02]  /*0590*/  ISETP.NE.AND P2, PT, R4, RZ, PT ;  /* 0x000000ff0400720c */ /* 0x000fe40003f45270 */
[----:B------:R-:W-:Y:S02]  /*05a0*/  ISETP.GE.U32.AND P0, PT, R2, R9, PT ;  /* 0x000000090200720c */ /* 0x000fe40003f06070 */
[----:B------:R-:W-:-:S04]  /*05b0*/  LOP3.LUT R2, R7, R4, RZ, 0x3c, !PT ;  /* 0x0000000407027212 */ /* 0x000fc800078e3cff */
[----:B------:R-:W-:Y:S01]  /*05c0*/  ISETP.GE.AND P3, PT, R2, RZ, PT ;  /* 0x000000ff0200720c */ /* 0x000fe20003f66270 */
[----:B------:R-:W-:-:S06]  /*05d0*/  VIADD R2, R56, 0x3f ;  /* 0x0000003f38027836 */ /* 0x000fcc0000000000 */
[----:B------:R-:W-:-:S04]  /*05e0*/  @P0 VIADD R3, R3, 0x1 ;  /* 0x0000000103030836 */ /* 0x000fc80000000000 */
[----:B------:R-:W-:Y:S01]  /*05f0*/  IMAD.MOV.U32 R5, RZ, RZ, R3 ;  /* 0x000000ffff057224 */ /* 0x000fe200078e0003 */
[----:B------:R-:W-:-:S03]  /*0600*/  SHF.R.S32.HI R3, RZ, 0x1f, R2 ;  /* 0x0000001fff037819 */ /* 0x000fc60000011402 */
[----:B------:R-:W-:Y:S01]  /*0610*/  @!P3 IMAD.MOV R5, RZ, RZ, -R5 ;  /* 0x000000ffff05b224 */ /* 0x000fe200078e0a05 */
[----:B------:R-:W-:Y:S02]  /*0620*/  @!P2 LOP3.LUT R5, RZ, R4, RZ, 0x33, !PT ;  /* 0x00000004ff05a212 */ /* 0x000fe400078e33ff */
[----:B------:R-:W-:-:S03]  /*0630*/  LEA.HI R3, R3, R2, RZ, 0x6 ;  /* 0x0000000203037211 */ /* 0x000fc600078f30ff */
[----:B------:R-:W-:Y:S02]  /*0640*/  IMAD.SHL.U32 R10, R5, 0x8, RZ ;  /* 0x00000008050a7824 */ /* 0x000fe400078e00ff */
[----:B------:R-:W-:-:S03]  /*0650*/  IMAD.MOV R5, RZ, RZ, -R5 ;  /* 0x000000ffff057224 */ /* 0x000fc600078e0a05 */
[----:B------:R-:W-:Y:S01]  /*0660*/  LEA.HI.SX32 R3, R3, -R10, 0x1a ;  /* 0x8000000a03037211 */ /* 0x000fe200078fd2ff */
[----:B------:R-:W-:-:S03]  /*0670*/  IMAD R14, R4, R5, R7 ;  /* 0x00000005040e7224 */ /* 0x000fc600078e0207 */
[----:B------:R-:W-:Y:S02]  /*0680*/  VIMNMX R11, PT, PT, R3, 0x8, PT ;  /* 0x00000008030b7848 */ /* 0x000fe40003fe0100 */
[----:B------:R-:W-:Y:S02]  /*0690*/  IABS R7, R14 ;  /* 0x0000000e00077213 */ /* 0x000fe40000000000 */
[----:B------:R-:W-:-:S04]  /*06a0*/  IABS R9, R11 ;  /* 0x0000000b00097213 */ /* 0x000fc80000000000 */
[----:B------:R-:W2:Y:S08]  /*06b0*/  I2F.RP R6, R9 ;  /* 0x0000000900067306 */ /* 0x000eb00000209400 */
[----:B--2---:R-:W2:Y:S02]  /*06c0*/  MUFU.RCP R6, R6 ;  /* 0x0000000600067308 */ /* 0x004ea40000001000 */
[----:B--2---:R-:W-:-:S06]  /*06d0*/  VIADD R2, R6, 0xffffffe ;  /* 0x0ffffffe06027836 */ /* 0x004fcc0000000000 */
[----:B------:R2:W3:Y:S02]  /*06e0*/  F2I.FTZ.U32.TRUNC.NTZ R3, R2 ;  /* 0x0000000200037305 */ /* 0x0004e4000021f000 */
[----:B--2---:R-:W-:Y:S02]  /*06f0*/  IMAD.MOV.U32 R2, RZ, RZ, RZ ;  /* 0x000000ffff027224 */ /* 0x004fe400078e00ff */
[----:B---3--:R-:W-:-:S04]  /*0700*/  IMAD.MOV R8, RZ, RZ, -R3 ;  /* 0x000000ffff087224 */ /* 0x008fc800078e0a03 */
[----:B------:R-:W-:Y:S01]  /*0710*/  IMAD.MOV.U32 R4, RZ, RZ, R8 ;  /* 0x000000ffff047224 */ /* 0x000fe200078e0008 */
[----:B------:R-:W-:-:S03]  /*0720*/  IABS R8, R11 ;  /* 0x0000000b00087213 */ /* 0x000fc60000000000 */
[----:B------:R-:W-:Y:S02]  /*0730*/  IMAD R5, R4, R9, RZ ;  /* 0x0000000904057224 */ /* 0x000fe400078e02ff */
[----:B------:R-:W-:Y:S02]  /*0740*/  IMAD.MOV.U32 R4, RZ, RZ, R7 ;  /* 0x000000ffff047224 */ /* 0x000fe400078e0007 */
[----:B------:R-:W-:Y:S02]  /*0750*/  IMAD.HI.U32 R3, R3, R5, R2 ;  /* 0x0000000503037227 */ /* 0x000fe400078e0002 */
[----:B------:R-:W2:Y:S02]  /*0760*/  I2F.RP R5, R12 ;  /* 0x0000000c00057306 */ /* 0x000ea40000209400 */
[----:B------:R-:W-:Y:S02]  /*0770*/  IMAD.MOV R2, RZ, RZ, -R8 ;  /* 0x000000ffff027224 */ /* 0x000fe400078e0a08 */
[----:B------:R-:W-:-:S04]  /*0780*/  IMAD.HI.U32 R3, R3, R4, RZ ;  /* 0x0000000403037227 */ /* 0x000fc800078e00ff */
[----:B------:R-:W-:Y:S01]  /*0790*/  IMAD R2, R3, R2, R4 ;  /* 0x0000000203027224 */ /* 0x000fe200078e0204 */
[----:B------:R-:W-:-:S04]  /*07a0*/  IABS R4, R57 ;  /* 0x0000003900047213 */ /* 0x000fc80000000000 */
[----:B------:R-:W-:Y:S01]  /*07b0*/  ISETP.GT.U32.AND P2, PT, R9, R2, PT ;  /* 0x000000020900720c */ /* 0x000fe20003f44070 */
[----:B------:R-:W3:Y:S08]  /*07c0*/  I2F.RP R8, R4 ;  /* 0x0000000400087306 */ /* 0x000ef00000209400 */
[----:B--2---:R-:W2:Y:S04]  /*07d0*/  MUFU.RCP R5, R5 ;  /* 0x0000000500057308 */ /* 0x004ea80000001000 */
[----:B------:R-:W-:-:S02]  /*07e0*/  @!P2 IMAD.IADD R2, R2, 0x1, -R9 ;  /* 0x000000010202a824 */ /* 0x000fc400078e0a09 */
[----:B------:R-:W-:Y:S01]  /*07f0*/  @!P2 VIADD R3, R3, 0x1 ;  /* 0x000000010303a836 */ /* 0x000fe20000000000 */
[----:B------:R-:W-:Y:S01]  /*0800*/  ISETP.NE.AND P2, PT, R11, RZ, PT ;  /* 0x000000ff0b00720c */ /* 0x000fe20003f45270 */
[----:B---3--:R-:W3:Y:S01]  /*0810*/  MUFU.RCP R8, R8 ;  /* 0x0000000800087308 */ /* 0x008ee20000001000 */
[----:B------:R-:W-:Y:S02]  /*0820*/  ISETP.GE.U32.AND P0, PT, R2, R9, PT ;  /* 0x000000090200720c */ /* 0x000fe40003f06070 */
[----:B------:R-:W-:-:S04]  /*0830*/  LOP3.LUT R2, R14, R11, RZ, 0x3c, !PT ;  /* 0x0000000b0e027212 */ /* 0x000fc800078e3cff */
[----:B------:R-:W-:Y:S01]  /*0840*/  ISETP.GE.AND P3, PT, R2, RZ, PT ;  /* 0x000000ff0200720c */ /* 0x000fe20003f66270 */
[----:B--2---:R-:W-:-:S04]  /*0850*/  VIADD R6, R5, 0xffffffe ;  /* 0x0ffffffe05067836 */ /* 0x004fc80000000000 */
[----:B------:R2:W5:Y:S02]  /*0860*/  F2I.FTZ.U32.TRUNC.NTZ R7, R6 ;  /* 0x0000000600077305 */ /* 0x000564000021f000 */
[----:B------:R-:W-:Y:S02]  /*0870*/  @P0 VIADD R3, R3, 0x1 ;  /* 0x0000000103030836 */ /* 0x000fe40000000000 */
[----:B---3--:R-:W-:Y:S02]  /*0880*/  VIADD R9, R8, 0xffffffe ;  /* 0x0ffffffe08097836 */ /* 0x008fe40000000000 */
[----:B------:R-:W-:Y:S01]  /*0890*/  IMAD.MOV.U32 R13, RZ, RZ, R3 ;  /* 0x000000ffff0d7224 */ /* 0x000fe200078e0003 */
[----:B------:R-:W-:Y:S01]  /*08a0*/  LOP3.LUT R3, R0, 0x3f, RZ, 0xc0, !PT ;  /* 0x0000003f00037812 */ /* 0x000fe200078ec0ff */
[----:B------:R-:W-:Y:S02]  /*08b0*/  IMAD.MOV.U32 R8, RZ, RZ, RZ ;  /* 0x000000ffff087224 */ /* 0x000fe400078e00ff */
[----:B------:R-:W-:Y:S01]  /*08c0*/  @!P3 IMAD.MOV R13, RZ, RZ, -R13 ;  /* 0x000000ffff0db224 */ /* 0x000fe200078e0a0d */
[----:B------:R-:W-:Y:S01]  /*08d0*/  @!P2 LOP3.LUT R13, RZ, R11, RZ, 0x33, !PT ;  /* 0x0000000bff0da212 */ /* 0x000fe200078e33ff */
[----:B------:R-:W3:Y:S01]  /*08e0*/  F2I.FTZ.U32.TRUNC.NTZ R9, R9 ;  /* 0x0000000900097305 */ /* 0x000ee2000021f000 */
[----:B--2---:R-:W-:-:S02]  /*08f0*/  IMAD.MOV.U32 R6, RZ, RZ, RZ ;  /* 0x000000ffff067224 */ /* 0x004fc400078e00ff */
[----:B-----5:R-:W-:Y:S02]  /*0900*/  IMAD.MOV R5, RZ, RZ, -R7 ;  /* 0x000000ffff057224 */ /* 0x020fe400078e0a07 */
[----:B------:R-:W-:Y:S02]  /*0910*/  IMAD.MOV R2, RZ, RZ, -R13 ;  /* 0x000000ffff027224 */ /* 0x000fe400078e0a0d */
[----:B------:R-:W-:Y:S02]  /*0920*/  IMAD R5, R5, R12, RZ ;  /* 0x0000000c05057224 */ /* 0x000fe400078e02ff */
[----:B------:R-:W-:Y:S02]  /*0930*/  IMAD R2, R11, R2, R14 ;  /* 0x000000020b027224 */ /* 0x000fe400078e020e */
[----:B------:R-:W-:-:S04]  /*0940*/  IMAD.HI.U32 R7, R7, R5, R6 ;  /* 0x0000000507077227 */ /* 0x000fc800078e0006 */
[----:B------:R-:W-:Y:S02]  /*0950*/  IMAD.IADD R2, R10, 0x1, R2 ;  /* 0x000000010a027824 */ /* 0x000fe400078e0202 */
[----:B---3--:R-:W-:Y:S02]  /*0960*/  IMAD.MOV R11, RZ, RZ, -R9 ;  /* 0x000000ffff0b7224 */ /* 0x008fe400078e0a09 */
[----:B------:R-:W-:Y:S01]  /*0970*/  IMAD R2, R2, 0x40, R3 ;  /* 0x0000004002027824 */ /* 0x000fe200078e0203 */
[----:B------:R-:W-:Y:S01]  /*0980*/  SHF.R.U32.HI R3, RZ, 0x7, R0 ;  /* 0x00000007ff037819 */ /* 0x000fe20000011600 */
[----:B------:R-:W-:-:S03]  /*0990*/  IMAD R11, R11, R4, RZ ;  /* 0x000000040b0b7224 */ /* 0x000fc600078e02ff */
[----:B------:R-:W-:Y:S01]  /*09a0*/  IABS R5, R2 ;  /* 0x0000000200057213 */ /* 0x000fe20000000000 */
[----:B------:R-:W-:Y:S01]  /*09b0*/  IMAD.HI.U32 R8, R9, R11, R8 ;  /* 0x0000000b09087227 */ /* 0x000fe200078e0008 */
[----:B------:R-:W-:-:S03]  /*09c0*/  SGXT.U32 R6, R3, 0x1 ;  /* 0x000000010306781a */ /* 0x000fc60000000000 */
[----:B------:R-:W-:Y:S02]  /*09d0*/  IMAD.SHL.U32 R3, R13, 0x40, RZ ;  /* 0x000000400d037824 */ /* 0x000fe400078e00ff */
[----:B------:R-:W-:-:S03]  /*09e0*/  IMAD.HI.U32 R7, R7, R5, RZ ;  /* 0x0000000507077227 */ /* 0x000fc600078e00ff */
[----:B------:R-:W-:Y:S01]  /*09f0*/  LOP3.LUT R6, R3, R6, RZ, 0xfc, !PT ;  /* 0x0000000603067212 */ /* 0x000fe200078efcff */
[----:B------:R-:W-:-:S03]  /*0a00*/  IMAD.MOV R7, RZ, RZ, -R7 ;  /* 0x000000ffff077224 */ /* 0x000fc600078e0a07 */
[----:B------:R-:W-:Y:S01]  /*0a10*/  IABS R10, R6 ;  /* 0x00000006000a7213 */ /* 0x000fe20000000000 */
[----:B------:R-:W-:Y:S01]  /*0a20*/  IMAD R5, R12, R7, R5 ;  /* 0x000000070c057224 */ /* 0x000fe200078e0205 */
[C---:B------:R-:W-:Y:S02]  /*0a30*/  LOP3.LUT R22, R6.reuse, 0x3e, RZ, 0xfc, !PT ;  /* 0x0000003e06167812 */ /* 0x040fe400078efcff */
[----:B------:R-:W-:Y:S01]  /*0a40*/  LOP3.LUT R14, R6, 0x2, RZ, 0xfc, !PT ;  /* 0x00000002060e7812 */ /* 0x000fe200078efcff */
[----:B------:R-:W-:Y:S01]  /*0a50*/  IMAD.MOV.U32 R9, RZ, RZ, R10 ;  /* 0x000000ffff097224 */ /* 0x000fe200078e000a */
[----:B------:R-:W-:Y:S02]  /*0a60*/  IABS R19, R22 ;  /* 0x0000001600137213 */ /* 0x000fe40000000000 */
[----:B------:R-:W-:Y:S01]  /*0a70*/  ISETP.GT.U32.AND P0, PT, R12, R5, PT ;  /* 0x000000050c00720c */ /* 0x000fe20003f04070 */
[----:B------:R-:W-:Y:S01]  /*0a80*/  IMAD.HI.U32 R7, R8, R9, RZ ;  /* 0x0000000908077227 */ /* 0x000fe200078e00ff */
[----:B------:R-:W-:-:S02]  /*0a90*/  IABS R13, R14 ;  /* 0x0000000e000d7213 */ /* 0x000fc40000000000 */
[----:B------:R-:W-:Y:S01]  /*0aa0*/  LOP3.LUT R16, R6, 0x4, RZ, 0xfc, !PT ;  /* 0x0000000406107812 */ /* 0x000fe200078efcff */
[----:B------:R-:W-:Y:S01]  /*0ab0*/  IMAD.HI.U32 R11, R8, R19, RZ ;  /* 0x00000013080b7227 */ /* 0x000fe200078e00ff */
[----:B------:R-:W-:Y:S02]  /*0ac0*/  LOP3.LUT R18, R6, 0x6, RZ, 0xfc, !PT ;  /* 0x0000000606127812 */ /* 0x000fe400078efcff */
[----:B------:R-:W-:Y:S01]  /*0ad0*/  IABS R15, R16 ;  /* 0x00000010000f7213 */ /* 0x000fe20000000000 */
[----:B------:R-:W-:Y:S01]  /*0ae0*/  IMAD.MOV R7, RZ, RZ, -R7 ;  /* 0x000000ffff077224 */ /* 0x000fe200078e0a07 */
[----:B------:R-:W-:Y:S01]  /*0af0*/  IABS R17, R18 ;  /* 0x0000001200117213 */ /* 0x000fe20000000000 */
[----:B------:R-:W-:Y:S01]  /*0b00*/  IMAD.MOV R11, RZ, RZ, -R11 ;  /* 0x000000ffff0b7224 */ /* 0x000fe200078e0a0b */
[----:B------:R-:W-:Y:S01]  /*0b10*/  ISETP.GE.AND P6, PT, R14, RZ, PT ;  /* 0x000000ff0e00720c */ /* 0x000fe20003fc6270 */
[----:B------:R-:W-:Y:S01]  /*0b20*/  IMAD R7, R4, R7, R9 ;  /* 0x0000000704077224 */ /* 0x000fe200078e0209 */
[----:B------:R-:W-:Y:S01]  /*0b30*/  LOP3.LUT R14, R6, 0x8, RZ, 0xfc, !PT ;  /* 0x00000008060e7812 */ /* 0x000fe200078efcff */
[----:B------:R-:W-:Y:S01]  /*0b40*/  IMAD.HI.U32 R9, R8, R13, RZ ;  /* 0x0000000d08097227 */ /* 0x000fe200078e00ff */
[----:B------:R-:W-:-:S02]  /*0b50*/  LOP3.LUT R20, R6, 0xc, RZ, 0xfc, !PT ;  /* 0x0000000c06147812 */ /* 0x000fc400078efcff */
[C---:B------:R-:W-:Y:S01]  /*0b60*/  ISETP.GT.U32.AND P3, PT, R4.reuse, R7, PT ;  /* 0x000000070400720c */ /* 0x040fe20003f64070 */
[----:B------:R-:W-:Y:S01]  /*0b70*/  IMAD R19, R4, R11, R19 ;  /* 0x0000000b04137224 */ /* 0x000fe200078e0213 */
[----:B------:R-:W-:Y:S01]  /*0b80*/  IABS R21, R20 ;  /* 0x0000001400157213 */ /* 0x000fe20000000000 */
[----:B------:R-:W-:Y:S01]  /*0b90*/  @!P0 IMAD.IADD R5, R5, 0x1, -R12 ;  /* 0x0000000105058824 */ /* 0x000fe200078e0a0c */
[----:B------:R-:W-:Y:S01]  /*0ba0*/  ISETP.GE.AND P5, PT, R16, RZ, PT ;  /* 0x000000ff1000720c */ /* 0x000fe20003fa6270 */
[----:B------:R-:W-:Y:S01]  /*0bb0*/  IMAD.MOV R9, RZ, RZ, -R9 ;  /* 0x000000ffff097224 */ /* 0x000fe200078e0a09 */
[----:B------:R-:W-:Y:S01]  /*0bc0*/  ISETP.GT.U32.AND P0, PT, R4, R19, PT ;  /* 0x000000130400720c */ /* 0x000fe20003f04070 */
[----:B------:R-:W-:Y:S01]  /*0bd0*/  IMAD.HI.U32 R10, R8, R15, RZ ;  /* 0x0000000f080a7227 */ /* 0x000fe200078e00ff */
[----:B------:R-:W-:Y:S02]  /*0be0*/  ISETP.GT.U32.AND P2, PT, R12, R5, PT ;  /* 0x000000050c00720c */ /* 0x000fe40003f44070 */
[----:B------:R-:W-:Y:S01]  /*0bf0*/  LOP3.LUT R16, R6, 0xa, RZ, 0xfc, !PT ;  /* 0x0000000a06107812 */ /* 0x000fe200078efcff */
[----:B------:R-:W-:Y:S01]  /*0c00*/  IMAD R9, R4, R9, R13 ;  /* 0x0000000904097224 */ /* 0x000fe200078e020d */
[C---:B------:R-:W-:Y:S01]  /*0c10*/  LOP3.LUT R26, R6.reuse, 0x30, RZ, 0xfc, !PT ;  /* 0x00000030061a7812 */ /* 0x040fe200078efcff */
[----:B------:R-:W-:Y:S01]  /*0c20*/  IMAD.MOV R10, RZ, RZ, -R10 ;  /* 0x000000ffff0a7224 */ /* 0x000fe200078e0a0a */
[----:B------:R-:W-:Y:S01]  /*0c30*/  LOP3.LUT R24, R6, 0x2e, RZ, 0xfc, !PT ;  /* 0x0000002e06187812 */ /* 0x000fe200078efcff */
[--C-:B------:R-:W-:Y:S01]  /*0c40*/  @!P3 IMAD.IADD R7, R7, 0x1, -R4.reuse ;  /* 0x000000010707b824 */ /* 0x100fe200078e0a04 */
[C---:B------:R-:W-:Y:S01]  /*0c50*/  ISETP.GT.U32.AND P4, PT, R4.reuse, R9, PT ;  /* 0x000000090400720c */ /* 0x040fe20003f84070 */
[C---:B------:R-:W-:Y:S01]  /*0c60*/  IMAD R11, R4.reuse, R10, R15 ;  /* 0x0000000a040b7224 */ /* 0x040fe200078e020f */
[----:B------:R-:W-:Y:S01]  /*0c70*/  IABS R15, R14 ;  /* 0x0000000e000f7213 */ /* 0x000fe20000000000 */
[----:B------:R-:W-:Y:S01]  /*0c80*/  @!P0 IMAD.IADD R19, R19, 0x1, -R4 ;  /* 0x0000000113138824 */ /* 0x000fe200078e0a04 */
[C---:B------:R-:W-:Y:S01]  /*0c90*/  ISETP.GT.U32.AND P3, PT, R4.reuse, R7, PT ;  /* 0x000000070400720c */ /* 0x040fe20003f64070 */
[----:B------:R-:W-:Y:S01]  /*0ca0*/  @!P2 IMAD.IADD R5, R5, 0x1, -R12 ;  /* 0x000000010505a824 */ /* 0x000fe200078e0a0c */
[----:B------:R-:W-:Y:S01]  /*0cb0*/  ISETP.GT.U32.AND P2, PT, R4, R11, PT ;  /* 0x0000000b0400720c */ /* 0x000fe20003f44070 */
[----:B------:R-:W-:Y:S01]  /*0cc0*/  IMAD.HI.U32 R10, R8, R17, RZ ;  /* 0x00000011080a7227 */ /* 0x000fe200078e00ff */
[----:B------:R-:W-:-:S02]  /*0cd0*/  ISETP.GT.U32.AND P0, PT, R4, R19, PT ;  /* 0x000000130400720c */ /* 0x000fc40003f04070 */
[----:B------:R-:W-:Y:S01]  /*0ce0*/  IABS R55, R26 ;  /* 0x0000001a00377213 */ /* 0x000fe20000000000 */
[----:B------:R-:W-:Y:S01]  /*0cf0*/  IMAD.MOV R10, RZ, RZ, -R10 ;  /* 0x000000ffff0a7224 */ /* 0x000fe200078e0a0a */
[----:B------:R-:W-:Y:S01]  /*0d00*/  IABS R53, R24 ;  /* 0x0000001800357213 */ /* 0x000fe20000000000 */
[--C-:B------:R-:W-:Y:S01]  /*0d10*/  @!P4 IMAD.IADD R9, R9, 0x1, -R4.reuse ;  /* 0x000000010909c824 */ /* 0x100fe200078e0a04 */
[----:B------:R-:W-:Y:S01]  /*0d20*/  ISETP.GE.AND P4, PT, R6, RZ, PT ;  /* 0x000000ff0600720c */ /* 0x000fe20003f86270 */
[----:B------:R-:W-:Y:S01]  /*0d30*/  IMAD R13, R4, R10, R17 ;  /* 0x0000000a040d7224 */ /* 0x000fe200078e0211 */
[----:B------:R-:W-:Y:S01]  /*0d40*/  IABS R17, R16 ;  /* 0x0000001000117213 */ /* 0x000fe20000000000 */
[--C-:B------:R-:W-:Y:S01]  /*0d50*/  @!P3 IMAD.IADD R7, R7, 0x1, -R4.reuse ;  /* 0x000000010707b824 */ /* 0x100fe200078e0a04 */
[----:B------:R-:W-:Y:S01]  /*0d60*/  LOP3.LUT R28, R6, 0x32, RZ, 0xfc, !PT ;  /* 0x00000032061c7812 */ /* 0x000fe200078efcff */
[--C-:B------:R-:W-:Y:S01]  /*0d70*/  @!P2 IMAD.IADD R11, R11, 0x1, -R4.reuse ;  /* 0x000000010b0ba824 */ /* 0x100fe200078e0a04 */
[C---:B------:R-:W-:Y:S01]  /*0d80*/  ISETP.GT.U32.AND P2, PT, R4.reuse, R9, PT ;  /* 0x000000090400720c */ /* 0x040fe20003f44070 */
[----:B------:R-:W-:Y:S01]  /*0d90*/  @!P0 IMAD.IADD R19, R19, 0x1, -R4 ;  /* 0x0000000113138824 */ /* 0x000fe200078e0a04 */
[----:B------:R-:W-:Y:S01]  /*0da0*/  ISETP.GT.U32.AND P0, PT, R4, R13, PT ;  /* 0x0000000d0400720c */ /* 0x000fe20003f04070 */
[----:B------:R-:W-:Y:S01]  /*0db0*/  IMAD.HI.U32 R10, R8, R15, RZ ;  /* 0x0000000f080a7227 */ /* 0x000fe200078e00ff */
[----:B------:R-:W-:-:S02]  /*0dc0*/  ISETP.GT.U32.AND P3, PT, R4, R11, PT ;  /* 0x0000000b0400720c */ /* 0x000fc40003f64070 */
[----:B------:R-:W-:Y:S01]  /*0dd0*/  IABS R59, R28 ;  /* 0x0000001c003b7213 */ /* 0x000fe20000000000 */
[----:B------:R-:W-:Y:S01]  /*0de0*/  @!P4 IMAD.MOV R7, RZ, RZ, -R7 ;  /* 0x000000ffff07c224 */ /* 0x000fe200078e0a07 */
[----:B------:R-:W-:Y:S01]  /*0df0*/  ISETP.GE.AND P4, PT, R22, RZ, PT ;  /* 0x000000ff1600720c */ /* 0x000fe20003f86270 */
[----:B------:R-:W-:Y:S01]  /*0e00*/  IMAD.MOV R10, RZ, RZ, -R10 ;  /* 0x000000ffff0a7224 */ /* 0x000fe200078e0a0a */
[C---:B------:R-:W-:Y:S01]  /*0e10*/  LOP3.LUT R22, R6.reuse, 0x20, RZ, 0xfc, !PT ;  /* 0x0000002006167812 */ /* 0x040fe200078efcff */
[----:B------:R-:W-:Y:S01]  /*0e20*/  IMAD.MOV.U32 R71, RZ, RZ, R19 ;  /* 0x000000ffff477224 */ /* 0x000fe200078e0013 */
[----:B------:R-:W-:Y:S01]  /*0e30*/  LOP3.LUT R30, R6, 0x36, RZ, 0xfc, !PT ;  /* 0x00000036061e7812 */ /* 0x000fe200078efcff */
[----:B------:R-:W-:Y:S01]  /*0e40*/  IMAD R15, R4, R10, R15 ;  /* 0x0000000a040f7224 */ /* 0x000fe200078e020f */
[----:B------:R-:W-:Y:S01]  /*0e50*/  IABS R39, R22 ;  /* 0x0000001600277213 */ /* 0x000fe20000000000 */
[--C-:B------:R-:W-:Y:S01]  /*0e60*/  @!P0 IMAD.IADD R13, R13, 0x1, -R4.reuse ;  /* 0x000000010d0d8824 */ /* 0x100fe200078e0a04 */
[----:B------:R-:W-:Y:S01]  /*0e70*/  LOP3.LUT R32, R6, 0x38, RZ, 0xfc, !PT ;  /* 0x0000003806207812 */ /* 0x000fe200078efcff */
[----:B------:R-:W-:Y:S01]  /*0e80*/  @!P3 IMAD.IADD R11, R11, 0x1, -R4 ;  /* 0x000000010b0bb824 */ /* 0x000fe200078e0a04 */
[----:B------:R-:W-:Y:S01]  /*0e90*/  ISETP.GT.U32.AND P3, PT, R4, R15, PT ;  /* 0x0000000f0400720c */ /* 0x000fe20003f64070 */
[----:B------:R-:W-:Y:S01]  /*0ea0*/  IMAD.HI.U32 R10, R8, R21, RZ ;  /* 0x00000015080a7227 */ /* 0x000fe200078e00ff */
[----:B------:R-:W-:-:S02]  /*0eb0*/  IABS R63, R30 ;  /* 0x0000001e003f7213 */ /* 0x000fc40000000000 */
[----:B------:R-:W-:Y:S01]  /*0ec0*/  IABS R65, R32 ;  /* 0x0000002000417213 */ /* 0x000fe20000000000 */
[----:B------:R-:W-:Y:S01]  /*0ed0*/  @!P4 IMAD.MOV R71, RZ, RZ, -R71 ;  /* 0x000000ffff47c224 */ /* 0x000fe200078e0a47 */
[----:B------:R-:W-:Y:S01]  /*0ee0*/  ISETP.GT.U32.AND P4, PT, R4, R13, PT ;  /* 0x0000000d0400720c */ /* 0x000fe20003f84070 */
[----:B------:R-:W-:Y:S01]  /*0ef0*/  IMAD.MOV R10, RZ, RZ, -R10 ;  /* 0x000000ffff0a7224 */ /* 0x000fe200078e0a0a */
[----:B------:R-:W-:Y:S01]  /*0f00*/  LOP3.LUT R34, R6, 0x3a, RZ, 0xfc, !PT ;  /* 0x0000003a06227812 */ /* 0x000fe200078efcff */
[----:B------:R-:W-:-:S03]  /*0f10*/  IMAD.HI.U32 R12, R8, R17, RZ ;  /* 0x00000011080c7227 */ /* 0x000fc600078e00ff */
[----:B------:R-:W-:Y:S01]  /*0f20*/  IABS R67, R34 ;  /* 0x0000002200437213 */ /* 0x000fe20000000000 */
[C---:B------:R-:W-:Y:S02]  /*0f30*/  IMAD R19, R4.reuse, R10, R21 ;  /* 0x0000000a04137224 */ /* 0x040fe400078e0215 */
[----:B------:R-:W-:Y:S02]  /*0f40*/  @!P3 IMAD.IADD R15, R15, 0x1, -R4 ;  /* 0x000000010f0fb824 */ /* 0x000fe400078e0a04 */
[----:B------:R-:W-:Y:S02]  /*0f50*/  IMAD.MOV R12, RZ, RZ, -R12 ;  /* 0x000000ffff0c7224 */ /* 0x000fe400078e0a0c */
[--C-:B------:R-:W-:Y:S01]  /*0f60*/  @!P4 IMAD.IADD R13, R13, 0x1, -R4.reuse ;  /* 0x000000010d0dc824 */ /* 0x100fe200078e0a04 */
[C---:B------:R-:W-:Y:S01]  /*0f70*/  ISETP.GT.U32.AND P4, PT, R4.reuse, R19, PT ;  /* 0x000000130400720c */ /* 0x040fe20003f84070 */
[----:B------:R-:W-:Y:S01]  /*0f80*/  @!P2 IMAD.IADD R9, R9, 0x1, -R4 ;  /* 0x000000010909a824 */ /* 0x000fe200078e0a04 */
[C---:B------:R-:W-:Y:S01]  /*0f90*/  ISETP.GT.U32.AND P3, PT, R4.reuse, R15, PT ;  /* 0x0000000f0400720c */ /* 0x040fe20003f64070 */
[----:B------:R-:W-:Y:S01]  /*0fa0*/  IMAD R17, R4, R12, R17 ;  /* 0x0000000c04117224 */ /* 0x000fe200078e0211 */
[----:B------:R-:W-:Y:S01]  /*0fb0*/  LOP3.LUT R12, R6, 0xe, RZ, 0xfc, !PT ;  /* 0x0000000e060c7812 */ /* 0x000fe200078efcff */
[----:B------:R-:W-:Y:S01]  /*0fc0*/  @!P6 IMAD.MOV R9, RZ, RZ, -R9 ;  /* 0x000000ffff09e224 */ /* 0x000fe200078e0a09 */
[----:B------:R-:W-:Y:S01]  /*0fd0*/  ISETP.GE.AND P6, PT, R14, RZ, PT ;  /* 0x000000ff0e00720c */ /* 0x000fe20003fc6270 */
[----:B------:R-:W-:Y:S01]  /*0fe0*/  @!P5 IMAD.MOV R11, RZ, RZ, -R11 ;  /* 0x000000ffff0bd224 */ /* 0x000fe200078e0a0b */
[----:B------:R-:W-:-:S02]  /*0ff0*/  ISETP.GT.U32.AND P0, PT, R4, R17, PT ;  /* 0x000000110400720c */ /* 0x000fc40003f04070 */
[----:B------:R-:W-:Y:S02]  /*1000*/  IABS R21, R12 ;  /* 0x0000000c00157213 */ /* 0x000fe40000000000 */
[----:B------:R-:W-:Y:S01]  /*1010*/  LOP3.LUT R14, R6, 0x10, RZ, 0xfc, !PT ;  /* 0x00000010060e7812 */ /* 0x000fe200078efcff */
[--C-:B------:R-:W-:Y:S01]  /*1020*/  @!P4 IMAD.IADD R19, R19, 0x1, -R4.reuse ;  /* 0x000000011313c824 */ /* 0x100fe200078e0a04 */
[----:B------:R-:W-:Y:S01]  /*1030*/  ISETP.GE.AND P2, PT, R18, RZ, PT ;  /* 0x000000ff1200720c */ /* 0x000fe20003f46270 */
[----:B------:R-:W-:Y:S01]  /*1040*/  IMAD.HI.U32 R10, R8, R21, RZ ;  /* 0x00000015080a7227 */ /* 0x000fe200078e00ff */
[----:B------:R-:W-:Y:S02]  /*1050*/  IABS R23, R14 ;  /* 0x0000000e00177213 */ /* 0x000fe40000000000 */
[----:B------:R-:W-:Y:S01]  /*1060*/  ISETP.GT.U32.AND P4, PT, R4, R19, PT ;  /* 0x000000130400720c */ /* 0x000fe20003f84070 */
[----:B------:R-:W-:Y:S01]  /*1070*/  @!P3 IMAD.IADD R15, R15, 0x1, -R4 ;  /* 0x000000010f0fb824 */ /* 0x000fe200078e0a04 */
[----:B------:R-:W-:Y:S01]  /*1080*/  ISETP.GE.AND P3, PT, R12, RZ, PT ;  /* 0x000000ff0c00720c */ /* 0x000fe20003f66270 */
[----:B------:R-:W-:Y:S01]  /*1090*/  IMAD.MOV R12, RZ, RZ, -R10 ;  /* 0x000000ffff0c7224 */ /* 0x000fe200078e0a0a */
[----:B------:R-:W-:Y:S01]  /*10a0*/  ISETP.GE.AND P5, PT, R16, RZ, PT ;  /* 0x000000ff1000720c */ /* 0x000fe20003fa6270 */
[----:B------:R-:W-:Y:S01]  /*10b0*/  IMAD.HI.U32 R10, R8, R23, RZ ;  /* 0x00000017080a7227 */ /* 0x000fe200078e00ff */
[----:B------:R-:W-:-:S02]  /*10c0*/  LOP3.LUT R16, R6, 0x12, RZ, 0xfc, !PT ;  /* 0x0000001206107812 */ /* 0x000fc400078efcff */
[----:B------:R-:W-:Y:S01]  /*10d0*/  LOP3.LUT R18, R6, 0x18, RZ, 0xfc, !PT ;  /* 0x0000001806127812 */ /* 0x000fe200078efcff */
[----:B------:R-:W-:Y:S01]  /*10e0*/  @!P0 IMAD.IADD R17, R17, 0x1, -R4 ;  /* 0x0000000111118824 */ /* 0x000fe200078e0a04 */
[----:B------:R-:W-:Y:S01]  /*10f0*/  IABS R25, R16 ;  /* 0x0000001000197213 */ /* 0x000fe20000000000 */
[C---:B------:R-:W-:Y:S01]  /*1100*/  IMAD R21, R4.reuse, R12, R21 ;  /* 0x0000000c04157224 */ /* 0x040fe200078e0215 */
[----:B------:R-:W-:Y:S01]  /*1110*/  IABS R31, R18 ;  /* 0x00000012001f7213 */ /* 0x000fe20000000000 */
[----:B------:R-:W-:Y:S01]  /*1120*/  IMAD.MOV R12, RZ, RZ, -R10 ;  /* 0x000000ffff0c7224 */ /* 0x000fe200078e0a0a */
[----:B------:R-:W-:Y:S01]  /*1130*/  ISETP.GT.U32.AND P0, PT, R4, R17, PT ;  /* 0x000000110400720c */ /* 0x000fe20003f04070 */
[----:B------:R-:W-:Y:S01]  /*1140*/  @!P2 IMAD.MOV R13, RZ, RZ, -R13 ;  /* 0x000000ffff0da224 */ /* 0x000fe200078e0a0d */
[----:B------:R-:W-:Y:S01]  /*1150*/  ISETP.GE.AND P2, PT, R20, RZ, PT ;  /* 0x000000ff1400720c */ /* 0x000fe20003f46270 */
[----:B------:R-:W-:Y:S01]  /*1160*/  IMAD R23, R4, R12, R23 ;  /* 0x0000000c04177224 */ /* 0x000fe200078e0217 */
[----:B------:R-:W-:Y:S01]  /*1170*/  LOP3.LUT R20, R6, 0x1a, RZ, 0xfc, !PT ;  /* 0x0000001a06147812 */ /* 0x000fe200078efcff */
[----:B------:R-:W-:-:S03]  /*1180*/  IMAD.HI.U32 R10, R8, R25, RZ ;  /* 0x00000019080a7227 */ /* 0x000fc600078e00ff */
[----:B------:R-:W-:Y:S01]  /*1190*/  IABS R33, R20 ;  /* 0x0000001400217213 */ /* 0x000fe20000000000 */
[----:B------:R-:W-:Y:S01]  /*11a0*/  @!P4 IMAD.IADD R19, R19, 0x1, -R4 ;  /* 0x000000011313c824 */ /* 0x000fe200078e0a04 */
[----:B------:R-:W-:Y:S01]  /*11b0*/  ISETP.GT.U32.AND P4, PT, R4, R23, PT ;  /* 0x000000170400720c */ /* 0x000fe20003f84070 */
[----:B------:R-:W-:Y:S02]  /*11c0*/  IMAD.MOV R10, RZ, RZ, -R10 ;  /* 0x000000ffff0a7224 */ /* 0x000fe400078e0a0a */
[--C-:B------:R-:W-:Y:S01]  /*11d0*/  @!P0 IMAD.IADD R17, R17, 0x1, -R4.reuse ;  /* 0x0000000111118824 */ /* 0x100fe200078e0a04 */
[----:B------:R-:W-:Y:S01]  /*11e0*/  ISETP.GE.AND P0, PT, R14, RZ, PT ;  /* 0x000000ff0e00720c */ /* 0x000fe20003f06270 */
[----:B------:R-:W-:Y:S01]  /*11f0*/  IMAD R25, R4, R10, R25 ;  /* 0x0000000a04197224 */ /* 0x000fe200078e0219 */
[----:B------:R-:W-:Y:S01]  /*1200*/  LOP3.LUT R14, R6, 0x14, RZ, 0xfc, !PT ;  /* 0x00000014060e7812 */ /* 0x000fe200078efcff */
[----:B------:R-:W-:Y:S01]  /*1210*/  @!P6 IMAD.MOV R15, RZ, RZ, -R15 ;  /* 0x000000ffff0fe224 */ /* 0x000fe200078e0a0f */
[C---:B------:R-:W-:Y:S01]  /*1220*/  ISETP.GT.U32.AND P6, PT, R4.reuse, R21, PT ;  /* 0x000000150400720c */ /* 0x040fe20003fc4070 */
[----:B------:R-:W-:Y:S01]  /*1230*/  @!P2 IMAD.MOV R19, RZ, RZ, -R19 ;  /* 0x000000ffff13a224 */ /* 0x000fe200078e0a13 */
[----:B------:R-:W-:Y:S01]  /*1240*/  ISETP.GT.U32.AND P2, PT, R4, R25, PT ;  /* 0x000000190400720c */ /* 0x000fe20003f44070 */
[----:B------:R-:W-:Y:S01]  /*1250*/  @!P5 IMAD.MOV R17, RZ, RZ, -R17 ;  /* 0x000000ffff11d224 */ /* 0x000fe200078e0a11 */
[----:B------:R-:W-:Y:S01]  /*1260*/  ISETP.GE.AND P5, PT, R16, RZ, PT ;  /* 0x000000ff1000720c */ /* 0x000fe20003fa6270 */
[----:B------:R-:W-:Y:S01]  /*1270*/  @!P4 IMAD.IADD R23, R23, 0x1, -R4 ;  /* 0x000000011717c824 */ /* 0x000fe200078e0a04 */
[----:B------:R-:W-:-:S02]  /*1280*/  IABS R27, R14 ;  /* 0x0000000e001b7213 */ /* 0x000fc40000000000 */
[----:B------:R-:W-:Y:S02]  /*1290*/  LOP3.LUT R16, R6, 0x16, RZ, 0xfc, !PT ;  /* 0x0000001606107812 */ /* 0x000fe400078efcff */
[----:B------:R-:W-:Y:S01]  /*12a0*/  ISETP.GT.U32.AND P4, PT, R4, R23, PT ;  /* 0x000000170400720c */ /* 0x000fe20003f84070 */
[----:B------:R-:W-:Y:S01]  /*12b0*/  IMAD.HI.U32 R10, R8, R27, RZ ;  /* 0x0000001b080a7227 */ /* 0x000fe200078e00ff */
[----:B------:R-:W-:-:S03]  /*12c0*/  IABS R29, R16 ;  /* 0x00000010001d7213 */ /* 0x000fc60000000000 */
[----:B------:R-:W-:Y:S02]  /*12d0*/  @!P6 IMAD.IADD R21, R21, 0x1, -R4 ;  /* 0x000000011515e824 */ /* 0x000fe400078e0a04 */
[----:B------:R-:W-:Y:S02]  /*12e0*/  IMAD.MOV R10, RZ, RZ, -R10 ;  /* 0x000000ffff0a7224 */ /* 0x000fe400078e0a0a */
[----:B------:R-:W-:Y:S01]  /*12f0*/  @!P2 IMAD.IADD R25, R25, 0x1, -R4 ;  /* 0x000000011919a824 */ /* 0x000fe200078e0a04 */
[----:B------:R-:W-:Y:S01]  /*1300*/  ISETP.GT.U32.AND P6, PT, R4, R21, PT ;  /* 0x000000150400720c */ /* 0x000fe20003fc4070 */
[----:B------:R-:W-:-:S03]  /*1310*/  IMAD.HI.U32 R12, R8, R29, RZ ;  /* 0x0000001d080c7227 */ /* 0x000fc600078e00ff */
[C---:B------:R-:W-:Y:S01]  /*1320*/  ISETP.GT.U32.AND P2, PT, R4.reuse, R25, PT ;  /* 0x000000190400720c */ /* 0x040fe20003f44070 */
[C---:B------:R-:W-:Y:S02]  /*1330*/  IMAD R27, R4.reuse, R10, R27 ;  /* 0x0000000a041b7224 */ /* 0x040fe400078e021b */
[----:B------:R-:W-:Y:S02]  /*1340*/  IMAD.MOV R12, RZ, RZ, -R12 ;  /* 0x000000ffff0c7224 */ /* 0x000fe400078e0a0c */
[----:B------:R-:W-:Y:S01]  /*1350*/  @!P4 IMAD.IADD R23, R23, 0x1, -R4 ;  /* 0x000000011717c824 */ /* 0x000fe200078e0a04 */
[C---:B------:R-:W-:Y:S01]  /*1360*/  ISETP.GT.U32.AND P4, PT, R4.reuse, R27, PT ;  /* 0x0000001b0400720c */ /* 0x040fe20003f84070 */
[----:B------:R-:W-:Y:S02]  /*1370*/  IMAD R29, R4, R12, R29 ;  /* 0x0000000c041d7224 */ /* 0x000fe400078e021d */
[----:B------:R-:W-:-:S04]  /*1380*/  IMAD.HI.U32 R12, R8, R33, RZ ;  /* 0x00000021080c7227 */ /* 0x000fc800078e00ff */
[----:B------:R-:W-:Y:S02]  /*1390*/  IMAD.MOV R12, RZ, RZ, -R12 ;  /* 0x000000ffff0c7224 */ /* 0x000fe400078e0a0c */
[--C-:B------:R-:W-:Y:S01]  /*13a0*/  @!P6 IMAD.IADD R21, R21, 0x1, -R4.reuse ;  /* 0x000000011515e824 */ /* 0x100fe200078e0a04 */
[----:B------:R-:W-:Y:S01]  /*13b0*/  ISETP.GE.AND P6, PT, R14, RZ, PT ;  /* 0x000000ff0e00720c */ /* 0x000fe20003fc6270 */
[----:B------:R-:W-:Y:S01]  /*13c0*/  IMAD R33, R4, R12, R33 ;  /* 0x0000000c04217224 */ /* 0x000fe200078e0221 */
[----:B------:R-:W-:Y:S01]  /*13d0*/  LOP3.LUT R14, R6, 0x1c, RZ, 0xfc, !PT ;  /* 0x0000001c060e7812 */ /* 0x000fe200078efcff */
[--C-:B------:R-:W-:Y:S02]  /*13e0*/  @!P2 IMAD.IADD R25, R25, 0x1, -R4.reuse ;  /* 0x000000011919a824 */ /* 0x100fe400078e0a04 */
[----:B------:R-:W-:Y:S01]  /*13f0*/  @!P3 IMAD.MOV R21, RZ, RZ, -R21 ;  /* 0x000000ffff15b224 */ /* 0x000fe200078e0a15 */
[C---:B------:R-:W-:Y:S01]  /*1400*/  ISETP.GT.U32.AND P3, PT, R4.reuse, R29, PT ;  /* 0x0000001d0400720c */ /* 0x040fe20003f64070 */
[----:B------:R-:W-:Y:S01]  /*1410*/  @!P4 IMAD.IADD R27, R27, 0x1, -R4 ;  /* 0x000000011b1bc824 */ /* 0x000fe200078e0a04 */
[----:B------:R-:W-:Y:S01]  /*1420*/  IABS R35, R14 ;  /* 0x0000000e00237213 */ /* 0x000fe20000000000 */
[----:B------:R-:W-:Y:S01]  /*1430*/  @!P5 IMAD.MOV R25, RZ, RZ, -R25 ;  /* 0x000000ffff19d224 */ /* 0x000fe200078e0a19 */
[----:B------:R-:W-:Y:S01]  /*1440*/  ISETP.GT.U32.AND P5, PT, R4, R33, PT ;  /* 0x000000210400720c */ /* 0x000fe20003fa4070 */
[----:B------:R-:W-:Y:S01]  /*1450*/  IMAD.HI.U32 R10, R8, R31, RZ ;  /* 0x0000001f080a7227 */ /* 0x000fe200078e00ff */
[----:B------:R-:W-:-:S03]  /*1460*/  ISETP.GT.U32.AND P4, PT, R4, R27, PT ;  /* 0x0000001b0400720c */ /* 0x000fc60003f84070 */
[----:B------:R-:W-:Y:S02]  /*1470*/  IMAD.MOV R10, RZ, RZ, -R10 ;  /* 0x000000ffff0a7224 */ /* 0x000fe400078e0a0a */
[----:B------:R-:W-:Y:S01]  /*1480*/  @!P0 IMAD.MOV R23, RZ, RZ, -R23 ;  /* 0x000000ffff178224 */ /* 0x000fe200078e0a17 */
[----:B------:R-:W-:Y:S01]  /*1490*/  ISETP.GE.AND P0, PT, R16, RZ, PT ;  /* 0x000000ff1000720c */ /* 0x000fe20003f06270 */
[----:B------:R-:W-:Y:S01]  /*14a0*/  IMAD R31, R4, R10, R31 ;  /* 0x0000000a041f7224 */ /* 0x000fe200078e021f */
[----:B------:R-:W-:Y:S01]  /*14b0*/  LOP3.LUT R16, R6, 0x1e, RZ, 0xfc, !PT ;  /* 0x0000001e06107812 */ /* 0x000fe200078efcff */
[----:B------:R-:W-:-:S03]  /*14c0*/  IMAD.HI.U32 R10, R8, R35, RZ ;  /* 0x00000023080a7227 */ /* 0x000fc600078e00ff */
[----:B------:R-:W-:Y:S01]  /*14d0*/  IABS R37, R16 ;  /* 0x0000001000257213 */ /* 0x000fe20000000000 */
[----:B------:R-:W-:Y:S01]  /*14e0*/  @!P3 IMAD.IADD R29, R29, 0x1, -R4 ;  /* 0x000000011d1db824 */ /* 0x000fe200078e0a04 */
[C---:B------:R-:W-:Y:S01]  /*14f0*/  ISETP.GT.U32.AND P2, PT, R4.reuse, R31, PT ;  /* 0x0000001f0400720c */ /* 0x040fe20003f44070 */
[----:B------:R-:W-:Y:S02]  /*1500*/  IMAD.MOV R10, RZ, RZ, -R10 ;  /* 0x000000ffff0a7224 */ /* 0x000fe400078e0a0a */
[--C-:B------:R-:W-:Y:S01]  /*1510*/  @!P5 IMAD.IADD R33, R33, 0x1, -R4.reuse ;  /* 0x000000012121d824 */ /* 0x100fe200078e0a04 */
[----:B------:R-:W-:Y:S01]  /*1520*/  ISETP.GT.U32.AND P3, PT, R4, R29, PT ;  /* 0x0000001d0400720c */ /* 0x000fe20003f64070 */
[----:B------:R-:W-:Y:S01]  /*1530*/  @!P4 IMAD.IADD R27, R27, 0x1, -R4 ;  /* 0x000000011b1bc824 */ /* 0x000fe200078e0a04 */
[----:B------:R-:W-:Y:S01]  /*1540*/  ISETP.GE.AND P4, PT, R18, RZ, PT ;  /* 0x000000ff1200720c */ /* 0x000fe20003f86270 */
[C---:B------:R-:W-:Y:S01]  /*1550*/  IMAD R35, R4.reuse, R10, R35 ;  /* 0x0000000a04237224 */ /* 0x040fe200078e0223 */
[----:B------:R-:W-:Y:S01]  /*1560*/  ISETP.GT.U32.AND P5, PT, R4, R33, PT ;  /* 0x000000210400720c */ /* 0x000fe20003fa4070 */
[----:B------:R-:W-:Y:S01]  /*1570*/  IMAD.HI.U32 R10, R8, R37, RZ ;  /* 0x00000025080a7227 */ /* 0x000fe200078e00ff */
[----:B------:R-:W-:-:S03]  /*1580*/  LOP3.LUT R18, R6, 0x26, RZ, 0xfc, !PT ;  /* 0x0000002606127812 */ /* 0x000fc600078efcff */
[----:B------:R-:W-:Y:S01]  /*1590*/  @!P6 IMAD.MOV R27, RZ, RZ, -R27 ;  /* 0x000000ffff1be224 */ /* 0x000fe200078e0a1b */
[----:B------:R-:W-:Y:S01]  /*15a0*/  ISETP.GE.AND P6, PT, R20, RZ, PT ;  /* 0x000000ff1400720c */ /* 0x000fe20003fc6270 */
[----:B------:R-:W-:Y:S01]  /*15b0*/  IMAD.MOV R12, RZ, RZ, -R10 ;  /* 0x000000ffff0c7224 */ /* 0x000fe200078e0a0a */
[----:B------:R-:W-:Y:S01]  /*15c0*/  LOP3.LUT R20, R6, 0x28, RZ, 0xfc, !PT ;  /* 0x0000002806147812 */ /* 0x000fe200078efcff */
[----:B------:R-:W-:Y:S01]  /*15d0*/  IMAD.HI.U32 R10, R8, R39, RZ ;  /* 0x00000027080a7227 */ /* 0x000fe200078e00ff */
[----:B------:R-:W-:Y:S02]  /*15e0*/  IABS R45, R18 ;  /* 0x00000012002d7213 */ /* 0x000fe40000000000 */
[----:B------:R-:W-:Y:S01]  /*15f0*/  IABS R47, R20 ;  /* 0x00000014002f7213 */ /* 0x000fe20000000000 */
[----:B------:R-:W-:Y:S02]  /*1600*/  IMAD.MOV R10, RZ, RZ, -R10 ;  /* 0x000000ffff0a7224 */ /* 0x000fe400078e0a0a */
[--C-:B------:R-:W-:Y:S01]  /*1610*/  @!P3 IMAD.IADD R29, R29, 0x1, -R4.reuse ;  /* 0x000000011d1db824 */ /* 0x100fe200078e0a04 */
[----:B------:R-:W-:Y:S01]  /*1620*/  ISETP.GT.U32.AND P3, PT, R4, R35, PT ;  /* 0x000000230400720c */ /* 0x000fe20003f64070 */
[----:B------:R-:W-:-:S02]  /*1630*/  @!P5 IMAD.IADD R33, R33, 0x1, -R4 ;  /* 0x000000012121d824 */ /* 0x000fc400078e0a04 */
[----:B------:R-:W-:Y:S01]  /*1640*/  IMAD R39, R4, R10, R39 ;  /* 0x0000000a04277224 */ /* 0x000fe200078e0227 */
[----:B------:R-:W-:Y:S01]  /*1650*/  LOP3.LUT R10, R6, 0x22, RZ, 0xfc, !PT ;  /* 0x00000022060a7812 */ /* 0x000fe200078efcff */
[--C-:B------:R-:W-:Y:S02]  /*1660*/  @!P2 IMAD.IADD R31, R31, 0x1, -R4.reuse ;  /* 0x000000011f1fa824 */ /* 0x100fe400078e0a04 */
[----:B------:R-:W-:Y:S01]  /*1670*/  @!P6 IMAD.MOV R33, RZ, RZ, -R33 ;  /* 0x000000ffff21e224 */ /* 0x000fe200078e0a21 */
[C---:B------:R-:W-:Y:S01]  /*1680*/  ISETP.GT.U32.AND P6, PT, R4.reuse, R39, PT ;  /* 0x000000270400720c */ /* 0x040fe20003fc4070 */
[----:B------:R-:W-:Y:S01]  /*1690*/  @!P0 IMAD.MOV R29, RZ, RZ, -R29 ;  /* 0x000000ffff1d8224 */ /* 0x000fe200078e0a1d */
[C---:B------:R-:W-:Y:S01]  /*16a0*/  ISETP.GT.U32.AND P2, PT, R4.reuse, R31, PT ;  /* 0x0000001f0400720c */ /* 0x040fe20003f44070 */
[----:B------:R-:W-:Y:S01]  /*16b0*/  IMAD R37, R4, R12, R37 ;  /* 0x0000000c04257224 */ /* 0x000fe200078e0225 */
[----:B------:R-:W-:Y:S01]  /*16c0*/  ISETP.GE.AND P0, PT, R14, RZ, PT ;  /* 0x000000ff0e00720c */ /* 0x000fe20003f06270 */
[----:B------:R-:W-:Y:S01]  /*16d0*/  @!P3 IMAD.IADD R35, R35, 0x1, -R4 ;  /* 0x000000012323b824 */ /* 0x000fe200078e0a04 */
[----:B------:R-:W-:-:S02]  /*16e0*/  LOP3.LUT R14, R6, 0x24, RZ, 0xfc, !PT ;  /* 0x00000024060e7812 */ /* 0x000fc400078efcff */
[----:B------:R-:W-:Y:S02]  /*16f0*/  IABS R41, R10 ;  /* 0x0000000a00297213 */ /* 0x000fe40000000000 */
[C---:B------:R-:W-:Y:S02]  /*1700*/  ISETP.GT.U32.AND P3, PT, R4.reuse, R35, PT ;  /* 0x000000230400720c */ /* 0x040fe40003f64070 */
[----:B------:R-:W-:Y:S01]  /*1710*/  IABS R43, R14 ;  /* 0x0000000e002b7213 */ /* 0x000fe20000000000 */
[--C-:B------:R-:W-:Y:S01]  /*1720*/  @!P6 IMAD.IADD R39, R39, 0x1, -R4.reuse ;  /* 0x000000012727e824 */ /* 0x100fe200078e0a04 */
[----:B------:R-:W-:Y:S01]  /*1730*/  ISETP.GT.U32.AND P5, PT, R4, R37, PT ;  /* 0x000000250400720c */ /* 0x000fe20003fa4070 */
[----:B------:R-:W-:Y:S01]  /*1740*/  @!P2 IMAD.IADD R31, R31, 0x1, -R4 ;  /* 0x000000011f1fa824 */ /* 0x000fe200078e0a04 */
[----:B------:R-:W-:Y:S01]  /*1750*/  ISETP.GE.AND P2, PT, R16, RZ, PT ;  /* 0x000000ff1000720c */ /* 0x000fe20003f46270 */
[----:B------:R-:W-:Y:S01]  /*1760*/  IMAD.HI.U32 R12, R8, R43, RZ ;  /* 0x0000002b080c7227 */ /* 0x000fe200078e00ff */
[----:B------:R-:W-:-:S03]  /*1770*/  ISETP.GT.U32.AND P6, PT, R4, R39, PT ;  /* 0x000000270400720c */ /* 0x000fc60003fc4070 */
[----:B------:R-:W-:Y:S01]  /*1780*/  @!P4 IMAD.MOV R31, RZ, RZ, -R31 ;  /* 0x000000ffff1fc224 */ /* 0x000fe200078e0a1f */
[----:B------:R-:W-:Y:S01]  /*1790*/  ISETP.GE.AND P4, PT, R22, RZ, PT ;  /* 0x000000ff1600720c */ /* 0x000fe20003f86270 */
[----:B------:R-:W-:Y:S01]  /*17a0*/  @!P3 IMAD.IADD R35, R35, 0x1, -R4 ;  /* 0x000000012323b824 */ /* 0x000fe200078e0a04 */
[----:B------:R-:W-:Y:S01]  /*17b0*/  ISETP.GE.AND P3, PT, R10, RZ, PT ;  /* 0x000000ff0a00720c */ /* 0x000fe20003f66270 */
[----:B------:R-:W-:Y:S01]  /*17c0*/  IMAD.MOV R16, RZ, RZ, -R12 ;  /* 0x000000ffff107224 */ /* 0x000fe200078e0a0c */
[----:B------:R-:W-:Y:S01]  /*17d0*/  LOP3.LUT R22, R6, 0x2c, RZ, 0xfc, !PT ;  /* 0x0000002c06167812 */ /* 0x000fe200078efcff */
[----:B------:R-:W-:-:S03]  /*17e0*/  IMAD.HI.U32 R10, R8, R41, RZ ;  /* 0x00000029080a7227 */ /* 0x000fc600078e00ff */
[----:B------:R-:W-:Y:S01]  /*17f0*/  IABS R51, R22 ;  /* 0x0000001600337213 */ /* 0x000fe20000000000 */
[----:B------:R-:W-:Y:S01]  /*1800*/  @!P0 IMAD.MOV R35, RZ, RZ, -R35 ;  /* 0x000000ffff238224 */ /* 0x000fe200078e0a23 */
[----:B------:R-:W-:Y:S01]  /*1810*/  ISETP.GE.AND P0, PT, R14, RZ, PT ;  /* 0x000000ff0e00720c */ /* 0x000fe20003f06270 */
[C---:B------:R-:W-:Y:S02]  /*1820*/  IMAD R43, R4.reuse, R16, R43 ;  /* 0x00000010042b7224 */ /* 0x040fe400078e022b */
[----:B------:R-:W-:Y:S02]  /*1830*/  @!P6 IMAD.IADD R39, R39, 0x1, -R4 ;  /* 0x000000012727e824 */ /* 0x000fe400078e0a04 */
[----:B------:R-:W-:Y:S02]  /*1840*/  IMAD.MOV R14, RZ, RZ, -R10 ;  /* 0x000000ffff0e7224 */ /* 0x000fe400078e0a0a */
[----:B------:R-:W-:Y:S01]  /*1850*/  @!P4 IMAD.MOV R39, RZ, RZ, -R39 ;  /* 0x000000ffff27c224 */ /* 0x000fe200078e0a27 */
[C---:B------:R-:W-:Y:S01]  /*1860*/  ISETP.GT.U32.AND P4, PT, R4.reuse, R43, PT ;  /* 0x0000002b0400720c */ /* 0x040fe20003f84070 */
[----:B------:R-:W-:-:S02]  /*1870*/  IMAD R41, R4, R14, R41 ;  /* 0x0000000e04297224 */ /* 0x000fc400078e0229 */
[----:B------:R-:W-:-:S03]  /*1880*/  IMAD.HI.U32 R12, R8, R47, RZ ;  /* 0x0000002f080c7227 */ /* 0x000fc600078e00ff */
[----:B------:R-:W-:Y:S01]  /*1890*/  ISETP.GT.U32.AND P6, PT, R4, R41, PT ;  /* 0x000000290400720c */ /* 0x000fe20003fc4070 */
[----:B------:R-:W-:Y:S02]  /*18a0*/  @!P5 IMAD.IADD R37, R37, 0x1, -R4 ;  /* 0x000000012525d824 */ /* 0x000fe400078e0a04 */
[----:B------:R-:W-:Y:S02]  /*18b0*/  IMAD.MOV R12, RZ, RZ, -R12 ;  /* 0x000000ffff0c7224 */ /* 0x000fe400078e0a0c */
[----:B------:R-:W-:Y:S01]  /*18c0*/  IMAD.HI.U32 R10, R8, R45, RZ ;  /* 0x0000002d080a7227 */ /* 0x000fe200078e00ff */
[----:B------:R-:W-:-:S03]  /*18d0*/  ISETP.GT.U32.AND P5, PT, R4, R37, PT ;  /* 0x000000250400720c */ /* 0x000fc60003fa4070 */
[--C-:B------:R-:W-:Y:S02]  /*18e0*/  @!P4 IMAD.IADD R43, R43, 0x1, -R4.reuse ;  /* 0x000000012b2bc824 */ /* 0x100fe400078e0a04 */
[C---:B------:R-:W-:Y:S02]  /*18f0*/  IMAD R47, R4.reuse, R12, R47 ;  /* 0x0000000c042f7224 */ /* 0x040fe400078e022f */
[----:B------:R-:W-:Y:S01]  /*1900*/  @!P6 IMAD.IADD R41, R41, 0x1, -R4 ;  /* 0x000000012929e824 */ /* 0x000fe200078e0a04 */
[----:B------:R-:W-:Y:S01]  /*1910*/  ISETP.GT.U32.AND P4, PT, R4, R43, PT ;  /* 0x0000002b0400720c */ /* 0x000fe20003f84070 */
[----:B------:R-:W-:Y:S02]  /*1920*/  IMAD.MOV R10, RZ, RZ, -R10 ;  /* 0x000000ffff0a7224 */ /* 0x000fe400078e0a0a */
[----:B------:R-:W-:Y:S01]  /*1930*/  IMAD.HI.U32 R12, R8, R51, RZ ;  /* 0x00000033080c7227 */ /* 0x000fe200078e00ff */
[----:B------:R-:W-:-:S03]  /*1940*/  ISETP.GT.U32.AND P6, PT, R4, R41, PT ;  /* 0x000000290400720c */ /* 0x000fc60003fc4070 */
[----:B------:R-:W-:Y:S02]  /*1950*/  IMAD R45, R4, R10, R45 ;  /* 0x0000000a042d7224 */ /* 0x000fe400078e022d */
[----:B------:R-:W-:Y:S01]  /*1960*/  @!P5 IMAD.IADD R37, R37, 0x1, -R4 ;  /* 0x000000012525d824 */ /* 0x000fe200078e0a04 */
[----:B------:R-:W-:Y:S01]  /*1970*/  ISETP.GE.AND P5, PT, R18, RZ, PT ;  /* 0x000000ff1200720c */ /* 0x000fe20003fa6270 */
[----:B------:R-:W-:Y:S02]  /*1980*/  IMAD.MOV R12, RZ, RZ, -R12 ;  /* 0x000000ffff0c7224 */ /* 0x000fe400078e0a0c */
[--C-:B------:R-:W-:Y:S01]  /*1990*/  @!P4 IMAD.IADD R43, R43, 0x1, -R4.reuse ;  /* 0x000000012b2bc824 */ /* 0x100fe200078e0a04 */
[----:B------:R-:W-:Y:S01]  /*19a0*/  ISETP.GT.U32.AND P4, PT, R4, R47, PT ;  /* 0x0000002f0400720c */ /* 0x000fe20003f84070 */
[----:B------:R-:W-:Y:S01]  /*19b0*/  @!P2 IMAD.MOV R37, RZ, RZ, -R37 ;  /* 0x000000ffff25a224 */ /* 0x000fe200078e0a25 */
[----:B------:R-:W-:Y:S01]  /*19c0*/  ISETP.GE.AND P2, PT, R20, RZ, PT ;  /* 0x000000ff1400720c */ /* 0x000fe20003f46270 */
[----:B------:R-:W-:Y:S01]  /*19d0*/  @!P6 IMAD.IADD R41, R41, 0x1, -R4 ;  /* 0x000000012929e824 */ /* 0x000fe200078e0a04 */
[C---:B------:R-:W-:Y:S01]  /*19e0*/  ISETP.GT.U32.AND P6, PT, R4.reuse, R45, PT ;  /* 0x0000002d0400720c */ /* 0x040fe20003fc4070 */
[----:B------:R-:W-:Y:S01]  /*19f0*/  IMAD R51, R4, R12, R51 ;  /* 0x0000000c04337224 */ /* 0x000fe200078e0233 */
[----:B------:R-:W-:Y:S01]  /*1a00*/  LOP3.LUT R20, R6, 0x2a, RZ, 0xfc, !PT ;  /* 0x0000002a06147812 */ /* 0x000fe200078efcff */
[----:B------:R-:W-:-:S03]  /*1a10*/  IMAD.HI.U32 R16, R8, R55, RZ ;  /* 0x0000003708107227 */ /* 0x000fc600078e00ff */
[----:B------:R-:W-:Y:S01]  /*1a20*/  IABS R49, R20 ;  /* 0x0000001400317213 */ /* 0x000fe20000000000 */
[----:B------:R-:W-:Y:S02]  /*1a30*/  IMAD.MOV R16, RZ, RZ, -R16 ;  /* 0x000000ffff107224 */ /* 0x000fe400078e0a10 */
[----:B------:R-:W-:Y:S02]  /*1a40*/  @!P4 IMAD.IADD R47, R47, 0x1, -R4 ;  /* 0x000000012f2fc824 */ /* 0x000fe400078e0a04 */
[----:B------:R-:W-:-:S03]  /*1a50*/  IMAD.HI.U32 R10, R8, R49, RZ ;  /* 0x00000031080a7227 */ /* 0x000fc600078e00ff */
[----:B------:R-:W-:Y:S01]  /*1a60*/  ISETP.GT.U32.AND P4, PT, R4, R47, PT ;  /* 0x0000002f0400720c */ /* 0x000fe20003f84070 */
[----:B------:R-:W-:Y:S02]  /*1a70*/  @!P6 IMAD.IADD R45, R45, 0x1, -R4 ;  /* 0x000000012d2de824 */ /* 0x000fe400078e0a04 */
[----:B------:R-:W-:Y:S02]  /*1a80*/  IMAD.MOV R10, RZ, RZ, -R10 ;  /* 0x000000ffff0a7224 */ /* 0x000fe400078e0a0a */
[----:B------:R-:W-:Y:S01]  /*1a90*/  IMAD.HI.U32 R14, R8, R53, RZ ;  /* 0x00000035080e7227 */ /* 0x000fe200078e00ff */
[----:B------:R-:W-:-:S03]  /*1aa0*/  ISETP.GT.U32.AND P6, PT, R4, R45, PT ;  /* 0x0000002d0400720c */ /* 0x000fc60003fc4070 */
[C---:B------:R-:W-:Y:S02]  /*1ab0*/  IMAD R49, R4.reuse, R10, R49 ;  /* 0x0000000a04317224 */ /* 0x040fe400078e0231 */
[----:B------:R-:W-:Y:S01]  /*1ac0*/  IMAD R55, R4, R16, R55 ;  /* 0x0000001004377224 */ /* 0x000fe200078e0237 */
[----:B------:R-:W-:Y:S01]  /*1ad0*/  LOP3.LUT R16, R6, 0x3c, RZ, 0xfc, !PT ;  /* 0x0000003c06107812 */ /* 0x000fe200078efcff */
[----:B------:R-:W-:Y:S01]  /*1ae0*/  @!P4 IMAD.IADD R47, R47, 0x1, -R4 ;  /* 0x000000012f2fc824 */ /* 0x000fe200078e0a04 */
[----:B------:R-:W-:Y:S01]  /*1af0*/  ISETP.GT.U32.AND P4, PT, R4, R51, PT ;  /* 0x000000330400720c */ /* 0x000fe20003f84070 */
[----:B------:R-:W-:Y:S01]  /*1b00*/  IMAD.MOV R14, RZ, RZ, -R14 ;  /* 0x000000ffff0e7224 */ /* 0x000fe200078e0a0e */
[----:B------:R-:W-:Y:S01]  /*1b10*/  IABS R69, R16 ;  /* 0x0000001000457213 */ /* 0x000fe20000000000 */
[----:B------:R-:W-:-:S04]  /*1b20*/  IMAD.HI.U32 R18, R8, R59, RZ ;  /* 0x0000003b08127227 */ /* 0x000fc800078e00ff */
[----:B------:R-:W-:Y:S01]  /*1b30*/  @!P6 IMAD.IADD R45, R45, 0x1, -R4 ;  /* 0x000000012d2de824 */ /* 0x000fe200078e0a04 */
[C---:B------:R-:W-:Y:S01]  /*1b40*/  ISETP.GT.U32.AND P6, PT, R4.reuse, R49, PT ;  /* 0x000000310400720c */ /* 0x040fe20003fc4070 */
[C---:B------:R-:W-:Y:S02]  /*1b50*/  IMAD R53, R4.reuse, R14, R53 ;  /* 0x0000000e04357224 */ /* 0x040fe400078e0235 */
[----:B------:R-:W-:Y:S02]  /*1b60*/  IMAD.MOV R18, RZ, RZ, -R18 ;  /* 0x000000ffff127224 */ /* 0x000fe400078e0a12 */
[----:B------:R-:W-:Y:S01]  /*1b70*/  @!P4 IMAD.IADD R51, R51, 0x1, -R4 ;  /* 0x000000013333c824 */ /* 0x000fe200078e0a04 */
[C---:B------:R-:W-:Y:S01]  /*1b80*/  ISETP.GT.U32.AND P4, PT, R4.reuse, R55, PT ;  /* 0x000000370400720c */ /* 0x040fe20003f84070 */
[----:B------:R-:W-:Y:S01]  /*1b90*/  IMAD R59, R4, R18, R59 ;  /* 0x00000012043b7224 */ /* 0x000fe200078e023b */
[----:B------:R-:W-:Y:S01]  /*1ba0*/  LOP3.LUT R18, R6, 0x34, RZ, 0xfc, !PT ;  /* 0x0000003406127812 */ /* 0x000fe200078efcff */
[----:B------:R-:W-:-:S02]  /*1bb0*/  @!P3 IMAD.MOV R41, RZ, RZ, -R41 ;  /* 0x000000ffff29b224 */ /* 0x000fc400078e0a29 */
[----:B------:R-:W-:Y:S01]  /*1bc0*/  IMAD.HI.U32 R10, R8, R63, RZ ;  /* 0x0000003f080a7227 */ /* 0x000fe200078e00ff */
[----:B------:R-:W-:-:S03]  /*1bd0*/  IABS R61, R18 ;  /* 0x00000012003d7213 */ /* 0x000fc60000000000 */
[----:B------:R-:W-:Y:S01]  /*1be0*/  @!P6 IMAD.IADD R49, R49, 0x1, -R4 ;  /* 0x000000013131e824 */ /* 0x000fe200078e0a04 */
[----:B------:R-:W-:Y:S01]  /*1bf0*/  ISETP.GT.U32.AND P6, PT, R4, R53, PT ;  /* 0x000000350400720c */ /* 0x000fe20003fc4070 */
[----:B------:R-:W-:-:S03]  /*1c00*/  IMAD.HI.U32 R6, R8, R61, RZ ;  /* 0x0000003d08067227 */ /* 0x000fc600078e00ff */
[C---:B------:R-:W-:Y:S01]  /*1c10*/  ISETP.GT.U32.AND P3, PT, R4.reuse, R49, PT ;  /* 0x000000310400720c */ /* 0x040fe20003f64070 */
[----:B------:R-:W-:Y:S01]  /*1c20*/  @!P4 IMAD.IADD R55, R55, 0x1, -R4 ;  /* 0x000000013737c824 */ /* 0x000fe200078e0a04 */
[----:B------:R-:W-:Y:S01]  /*1c30*/  ISETP.GT.U32.AND P4, PT, R4, R51, PT ;  /* 0x000000330400720c */ /* 0x000fe20003f84070 */
[----:B------:R-:W-:-:S04]  /*1c40*/  IMAD.HI.U32 R12, R8, R65, RZ ;  /* 0x00000041080c7227 */ /* 0x000fc800078e00ff */
[----:B------:R-:W-:Y:S02]  /*1c50*/  IMAD.MOV R6, RZ, RZ, -R6 ;  /* 0x000000ffff067224 */ /* 0x000fe400078e0a06 */
[----:B------:R-:W-:Y:S01]  /*1c60*/  @!P6 IMAD.IADD R53, R53, 0x1, -R4 ;  /* 0x000000013535e824 */ /* 0x000fe200078e0a04 */
[C---:B------:R-:W-:Y:S01]  /*1c70*/  ISETP.GT.U32.AND P6, PT, R4.reuse, R59, PT ;  /* 0x0000003b0400720c */ /* 0x040fe20003fc4070 */
[----:B------:R-:W-:Y:S02]  /*1c80*/  IMAD.MOV R10, RZ, RZ, -R10 ;  /* 0x000000ffff0a7224 */ /* 0x000fe400078e0a0a */
[----:B------:R-:W-:Y:S02]  /*1c90*/  IMAD.MOV R12, RZ, RZ, -R12 ;  /* 0x000000ffff0c7224 */ /* 0x000fe400078e0a0c */
[C---:B------:R-:W-:Y:S02]  /*1ca0*/  IMAD R61, R4.reuse, R6, R61 ;  /* 0x00000006043d7224 */ /* 0x040fe400078e023d */
[C---:B------:R-:W-:Y:S01]  /*1cb0*/  IMAD R63, R4.reuse, R10, R63 ;  /* 0x0000000a043f7224 */ /* 0x040fe200078e023f */
[----:B------:R-:W2:Y:S01]  /*1cc0*/  LDS R6, [UR9] ;  /* 0x00000009ff067984 */ /* 0x000ea20008000800 */
[----:B------:R-:W-:-:S02]  /*1cd0*/  IMAD R65, R4, R12, R65 ;  /* 0x0000000c04417224 */ /* 0x000fc400078e0241 */
[----:B------:R-:W-:Y:S01]  /*1ce0*/  @!P0 IMAD.MOV R43, RZ, RZ, -R43 ;  /* 0x000000ffff2b8224 */ /* 0x000fe200078e0a2b */
[----:B------:R-:W-:Y:S01]  /*1cf0*/  ISETP.GT.U32.AND P0, PT, R4, R53, PT ;  /* 0x000000350400720c */ /* 0x000fe20003f04070 */
[----:B------:R-:W-:-:S04]  /*1d00*/  IMAD.HI.U32 R14, R8, R67, RZ ;  /* 0x00000043080e7227 */ /* 0x000fc800078e00ff */
[----:B------:R-:W-:Y:S01]  /*1d10*/  @!P5 IMAD.MOV R45, RZ, RZ, -R45 ;  /* 0x000000ffff2dd224 */ /* 0x000fe200078e0a2d */
[C---:B------:R-:W-:Y:S01]  /*1d20*/  ISETP.GT.U32.AND P5, PT, R4.reuse, R55, PT ;  /* 0x000000370400720c */ /* 0x040fe20003fa4070 */
[----:B------:R-:W-:Y:S01]  /*1d30*/  @!P2 IMAD.MOV R47, RZ, RZ, -R47 ;  /* 0x000000ffff2fa224 */ /* 0x000fe200078e0a2f */
[C---:B------:R-:W-:Y:S01]  /*1d40*/  ISETP.GT.U32.AND P2, PT, R4.reuse, R61, PT ;  /* 0x0000003d0400720c */ /* 0x040fe20003f44070 */
[--C-:B------:R-:W-:Y:S01]  /*1d50*/  @!P3 IMAD.IADD R49, R49, 0x1, -R4.reuse ;  /* 0x000000013131b824 */ /* 0x100fe200078e0a04 */
[C---:B------:R-:W-:Y:S01]  /*1d60*/  ISETP.GT.U32.AND P3, PT, R4.reuse, R63, PT ;  /* 0x0000003f0400720c */ /* 0x040fe20003f64070 */
[----:B------:R-:W-:Y:S01]  /*1d70*/  @!P4 IMAD.IADD R51, R51, 0x1, -R4 ;  /* 0x000000013333c824 */ /* 0x000fe200078e0a04 */
[----:B------:R-:W-:Y:S01]  /*1d80*/  ISETP.GT.U32.AND P4, PT, R4, R65, PT ;  /* 0x000000410400720c */ /* 0x000fe20003f84070 */
[----:B------:R-:W-:-:S04]  /*1d90*/  IMAD.HI.U32 R8, R8, R69, RZ ;  /* 0x0000004508087227 */ /* 0x000fc800078e00ff */
[----:B------:R-:W-:Y:S02]  /*1da0*/  IMAD.MOV R14, RZ, RZ, -R14 ;  /* 0x000000ffff0e7224 */ /* 0x000fe400078e0a0e */
[----:B------:R-:W-:Y:S02]  /*1db0*/  @!P6 IMAD.IADD R59, R59, 0x1, -R4 ;  /* 0x000000013b3be824 */ /* 0x000fe400078e0a04 */
[----:B------:R-:W-:Y:S02]  /*1dc0*/  IMAD.MOV R8, RZ, RZ, -R8 ;  /* 0x000000ffff087224 */ /* 0x000fe400078e0a08 */
[C---:B------:R-:W-:Y:S01]  /*1dd0*/  IMAD R67, R4.reuse, R14, R67 ;  /* 0x0000000e04437224 */ /* 0x040fe200078e0243 */
[C---:B------:R-:W-:Y:S01]  /*1de0*/  ISETP.GT.U32.AND P6, PT, R4.reuse, R59, PT ;  /* 0x0000003b0400720c */ /* 0x040fe20003fc4070 */
[C---:B------:R-:W-:Y:S01]  /*1df0*/  IMAD R69, R4.reuse, R8, R69 ;  /* 0x0000000804457224 */ /* 0x040fe200078e0245 */
[----:B------:R-:W-:Y:S01]  /*1e00*/  SHF.R.U32.HI R8, RZ, 0x5, R0 ;  /* 0x00000005ff087819 */ /* 0x000fe20000011600 */
[--C-:B------:R-:W-:Y:S01]  /*1e10*/  @!P0 IMAD.IADD R53, R53, 0x1, -R4.reuse ;  /* 0x0000000135358824 */ /* 0x100fe200078e0a04 */
[C---:B------:R-:W-:Y:S01]  /*1e20*/  ISETP.GT.U32.AND P0, PT, R4.reuse, R67, PT ;  /* 0x000000430400720c */ /* 0x040fe20003f04070 */
[--C-:B------:R-:W-:Y:S01]  /*1e30*/  @!P5 IMAD.IADD R55, R55, 0x1, -R4.reuse ;  /* 0x000000013737d824 */ /* 0x100fe200078e0a04 */
[----:B------:R-:W-:Y:S01]  /*1e40*/  ISETP.GT.U32.AND P5, PT, R4, R69, PT ;  /* 0x000000450400720c */ /* 0x000fe20003fa4070 */
[--C-:B------:R-:W-:Y:S01]  /*1e50*/  @!P2 IMAD.IADD R61, R61, 0x1, -R4.reuse ;  /* 0x000000013d3da824 */ /* 0x100fe200078e0a04 */
[----:B------:R-:W-:Y:S01]  /*1e60*/  ISETP.GE.AND P2, PT, R22, RZ, PT ;  /* 0x000000ff1600720c */ /* 0x000fe20003f46270 */
[--C-:B------:R-:W-:Y:S01]  /*1e70*/  @!P3 IMAD.IADD R63, R63, 0x1, -R4.reuse ;  /* 0x000000013f3fb824 */ /* 0x100fe200078e0a04 */
[----:B------:R-:W-:Y:S01]  /*1e80*/  ISETP.GE.AND P3, PT, R24, RZ, PT ;  /* 0x000000ff1800720c */ /* 0x000fe20003f66270 */
[--C-:B------:R-:W-:Y:S01]  /*1e90*/  @!P4 IMAD.IADD R65, R65, 0x1, -R4.reuse ;  /* 0x000000014141c824 */ /* 0x100fe200078e0a04 */
[----:B------:R-:W-:Y:S01]  /*1ea0*/  ISETP.GE.AND P4, PT, R26, RZ, PT ;  /* 0x000000ff1a00720c */ /* 0x000fe20003f86270 */
[----:B------:R-:W-:Y:S01]  /*1eb0*/  @!P6 IMAD.IADD R59, R59, 0x1, -R4 ;  /* 0x000000013b3be824 */ /* 0x000fe200078e0a04 */
[----:B------:R-:W-:-:S02]  /*1ec0*/  ISETP.GE.AND P6, PT, R20, RZ, PT ;  /* 0x000000ff1400720c */ /* 0x000fc40003fc6270 */
[----:B------:R-:W-:Y:S01]  /*1ed0*/  R2UR UR16, R8 ;  /* 0x00000000081072ca */ /* 0x000fe200000e0000 */
[--C-:B------:R-:W-:Y:S01]  /*1ee0*/  @!P0 IMAD.IADD R67, R67, 0x1, -R4.reuse ;  /* 0x0000000143438824 */ /* 0x100fe200078e0a04 */
[----:B------:R-:W-:Y:S01]  /*1ef0*/  ISETP.GE.AND P0, PT, R28, RZ, PT ;  /* 0x000000ff1c00720c */ /* 0x000fe20003f06270 */
[----:B------:R-:W-:Y:S01]  /*1f00*/  @!P5 IMAD.IADD R69, R69, 0x1, -R4 ;  /* 0x000000014545d824 */ /* 0x000fe200078e0a04 */
[C---:B------:R-:W-:Y:S01]  /*1f10*/  ISETP.GT.U32.AND P5, PT, R4.reuse, R61, PT ;  /* 0x0000003d0400720c */ /* 0x040fe20003fa4070 */
[----:B------:R-:W-:Y:S01]  /*1f20*/  @!P2 IMAD.MOV R51, RZ, RZ, -R51 ;  /* 0x000000ffff33a224 */ /* 0x000fe200078e0a33 */
[C---:B------:R-:W-:Y:S01]  /*1f30*/  ISETP.GT.U32.AND P2, PT, R4.reuse, R63, PT ;  /* 0x0000003f0400720c */ /* 0x040fe20003f44070 */
[----:B------:R-:W-:Y:S01]  /*1f40*/  @!P3 IMAD.MOV R53, RZ, RZ, -R53 ;  /* 0x000000ffff35b224 */ /* 0x000fe200078e0a35 */
[C---:B------:R-:W-:Y:S01]  /*1f50*/  ISETP.GT.U32.AND P3, PT, R4.reuse, R65, PT ;  /* 0x000000410400720c */ /* 0x040fe20003f64070 */
[----:B------:R-:W-:Y:S01]  /*1f60*/  @!P4 IMAD.MOV R55, RZ, RZ, -R55 ;  /* 0x000000ffff37c224 */ /* 0x000fe200078e0a37 */
[C---:B------:R-:W-:Y:S01]  /*1f70*/  ISETP.GT.U32.AND P4, PT, R4.reuse, R67, PT ;  /* 0x000000430400720c */ /* 0x040fe20003f84070 */
[----:B------:R-:W-:Y:S01]  /*1f80*/  @!P6 IMAD.MOV R49, RZ, RZ, -R49 ;  /* 0x000000ffff31e224 */ /* 0x000fe200078e0a31 */
[----:B------:R-:W-:Y:S01]  /*1f90*/  ISETP.GT.U32.AND P6, PT, R4, R69, PT ;  /* 0x000000450400720c */ /* 0x000fe20003fc4070 */
[----:B------:R-:W-:Y:S01]  /*1fa0*/  USHF.L.U32 UR4, UR16, 0x15, URZ ;  /* 0x0000001510047899 */ /* 0x000fe200080006ff */
[----:B------:R-:W-:Y:S01]  /*1fb0*/  SHF.R.U32.HI R20, RZ, 0x6, R0 ;  /* 0x00000006ff147819 */ /* 0x000fe20000011600 */
[----:B------:R-:W-:Y:S01]  /*1fc0*/  @!P0 IMAD.MOV R59, RZ, RZ, -R59 ;  /* 0x000000ffff3b8224 */ /* 0x000fe200078e0a3b */
[----:B------:R-:W-:Y:S01]  /*1fd0*/  ISETP.GE.AND P0, PT, R18, RZ, PT ;  /* 0x000000ff1200720c */ /* 0x000fe20003f06270 */
[--C-:B------:R-:W-:Y:S01]  /*1fe0*/  @!P5 IMAD.IADD R61, R61, 0x1, -R4.reuse ;  /* 0x000000013d3dd824 */ /* 0x100fe200078e0a04 */
[----:B------:R-:W-:Y:S01]  /*1ff0*/  ISETP.GE.AND P5, PT, R30, RZ, PT ;  /* 0x000000ff1e00720c */ /* 0x000fe20003fa6270 */
[--C-:B------:R-:W-:Y:S01]  /*2000*/  @!P2 IMAD.IADD R63, R63, 0x1, -R4.reuse ;  /* 0x000000013f3fa824 */ /* 0x100fe200078e0a04 */
[----:B------:R-:W-:Y:S01]  /*2010*/  ISETP.GE.AND P2, PT, R32, RZ, PT ;  /* 0x000000ff2000720c */ /* 0x000fe20003f46270 */
[--C-:B------:R-:W-:Y:S01]  /*2020*/  @!P3 IMAD.IADD R65, R65, 0x1, -R4.reuse ;  /* 0x000000014141b824 */ /* 0x100fe200078e0a04 */
[----:B------:R-:W-:Y:S01]  /*2030*/  ISETP.GE.AND P3, PT, R34, RZ, PT ;  /* 0x000000ff2200720c */ /* 0x000fe20003f66270 */
[--C-:B------:R-:W-:Y:S01]  /*2040*/  @!P4 IMAD.IADD R67, R67, 0x1, -R4.reuse ;  /* 0x000000014343c824 */ /* 0x100fe200078e0a04 */
[----:B------:R-:W-:Y:S01]  /*2050*/  ISETP.GE.AND P4, PT, R16, RZ, PT ;  /* 0x000000ff1000720c */ /* 0x000fe20003f86270 */
[----:B------:R-:W-:Y:S01]  /*2060*/  @!P6 IMAD.IADD R69, R69, 0x1, -R4 ;  /* 0x000000014545e824 */ /* 0x000fe200078e0a04 */
[----:B------:R-:W-:Y:S01]  /*2070*/  ISETP.GE.AND P6, PT, R2, RZ, PT ;  /* 0x000000ff0200720c */ /* 0x000fe20003fc6270 */
[----:B------:R-:W-:Y:S01]  /*2080*/  USHF.L.U32 UR5, UR16, 0x3, URZ ;  /* 0x0000000310057899 */ /* 0x000fe200080006ff */
[----:B------:R-:W-:Y:S01]  /*2090*/  LOP3.LUT R4, RZ, R57, RZ, 0x33, !PT ;  /* 0x00000039ff047212 */ /* 0x000fe200078e33ff */
[----:B------:R-:W-:Y:S01]  /*20a0*/  @!P0 IMAD.MOV R61, RZ, RZ, -R61 ;  /* 0x000000ffff3d8224 */ /* 0x000fe200078e0a3d */
[----:B------:R-:W-:Y:S01]  /*20b0*/  ISETP.NE.AND P0, PT, R56, RZ, PT ;  /* 0x000000ff3800720c */ /* 0x000fe20003f05270 */
[----:B------:R-:W-:Y:S01]  /*20c0*/  @!P5 IMAD.MOV R63, RZ, RZ, -R63 ;  /* 0x000000ffff3fd224 */ /* 0x000fe200078e0a3f */
[----:B------:R-:W-:Y:S01]  /*20d0*/  ISETP.NE.AND P5, PT, R57, RZ, PT ;  /* 0x000000ff3900720c */ /* 0x000fe20003fa5270 */
[----:B------:R-:W-:Y:S01]  /*20e0*/  @!P2 IMAD.MOV R65, RZ, RZ, -R65 ;  /* 0x000000ffff41a224 */ /* 0x000fe200078e0a41 */
[----:B------:R-:W-:Y:S01]  /*20f0*/  SGXT.U32 R20, R20, 0x2 ;  /* 0x000000021414781a */ /* 0x000fe20000000000 */
[----:B------:R-:W-:Y:S01]  /*2100*/  @!P3 IMAD.MOV R67, RZ, RZ, -R67 ;  /* 0x000000ffff43b224 */ /* 0x000fe200078e0a43 */
[C---:B------:R-:W-:Y:S01]  /*2110*/  SEL R97, R4.reuse, R7, !P5 ;  /* 0x0000000704617207 */ /* 0x040fe20006800000 */
[----:B------:R-:W-:Y:S01]  /*2120*/  @!P4 IMAD.MOV R69, RZ, RZ, -R69 ;  /* 0x000000ffff45c224 */ /* 0x000fe200078e0a45 */
[C---:B------:R-:W-:Y:S01]  /*2130*/  SEL R99, R4.reuse, R9, !P5 ;  /* 0x0000000904637207 */ /* 0x040fe20006800000 */
[----:B------:R-:W-:Y:S01]  /*2140*/  IMAD.MOV.U32 R8, RZ, RZ, R5 ;  /* 0x000000ffff087224 */ /* 0x000fe200078e0005 */
[----:B------:R-:W-:Y:S01]  /*2150*/  SEL R101, R4, R11, !P5 ;  /* 0x0000000b04657207 */ /* 0x000fe20006800000 */
[----:B-1----:R-:W-:Y:S01]  /*2160*/  IMAD R9, R20, R128, RZ ;  /* 0x0000008014097224 */ /* 0x002fe200078e02ff */
[C---:B------:R-:W-:Y:S01]  /*2170*/  SEL R103, R4.reuse, R13, !P5 ;  /* 0x0000000d04677207 */ /* 0x040fe20006800000 */
[----:B------:R-:W-:Y:S01]  /*2180*/  ULOP3.LUT UR4, UR4, 0x600000, URZ, 0xc0, !UPT ;  /* 0x0060000004047892 */ /* 0x000fe2000f8ec0ff */
[C---:B------:R-:W-:Y:S01]  /*2190*/  SEL R105, R4.reuse, R15, !P5 ;  /* 0x0000000f04697207 */ /* 0x040fe20006800000 */
[----:B------:R-:W-:Y:S01]  /*21a0*/  ULOP3.LUT UR5, UR5, 0x20, URZ, 0xc0, !UPT ;  /* 0x0000002005057892 */ /* 0x000fe2000f8ec0ff */
[C---:B------:R-:W-:Y:S01]  /*21b0*/  SEL R107, R4.reuse, R17, !P5 ;  /* 0x00000011046b7207 */ /* 0x040fe20006800000 */
[----:B------:R-:W-:Y:S01]  /*21c0*/  @!P6 IMAD.MOV R8, RZ, RZ, -R8 ;  /* 0x000000ffff08e224 */ /* 0x000fe200078e0a08 */
[----:B------:R-:W-:Y:S01]  /*21d0*/  SEL R109, R4, R19, !P5 ;  /* 0x00000013046d7207 */ /* 0x000fe20006800000 */
[----:B------:R-:W-:Y:S01]  /*21e0*/  IMAD R73, R128, 0x4, R9 ;  /* 0x0000000480497824 */ /* 0x000fe200078e0209 */
[----:B------:R-:W-:-:S02]  /*21f0*/  SEL R111, R4, R21, !P5 ;  /* 0x00000015046f7207 */ /* 0x000fc40006800000 */
[C---:B------:R-:W-:Y:S02]  /*2200*/  SEL R113, R4.reuse, R23, !P5 ;  /* 0x0000001704717207 */ /* 0x040fe40006800000 */
[C---:B------:R-:W-:Y:S02]  /*2210*/  SEL R115, R4.reuse, R25, !P5 ;  /* 0x0000001904737207 */ /* 0x040fe40006800000 */
[C---:B------:R-:W-:Y:S02]  /*2220*/  SEL R117, R4.reuse, R27, !P5 ;  /* 0x0000001b04757207 */ /* 0x040fe40006800000 */
[C---:B------:R-:W-:Y:S02]  /*2230*/  SEL R119, R4.reuse, R29, !P5 ;  /* 0x0000001d04777207 */ /* 0x040fe40006800000 */
[C---:B------:R-:W-:Y:S02]  /*2240*/  SEL R121, R4.reuse, R31, !P5 ;  /* 0x0000001f04797207 */ /* 0x040fe40006800000 */
        /* <DEDUP_REMOVED lines=18> */
[----:B------:R-:W-:Y:S01]  /*2370*/  SEL R96, R4, R71, !P5 ;  /* 0x0000004704607207 */ /* 0x000fe20006800000 */
[----:B0-----:R-:W-:Y:S01]  /*2380*/  VIADD R4, R172, 0x7f ;  /* 0x0000007fac047836 */ /* 0x001fe20000000000 */
[----:B--2---:R-:W-:-:S02]  /*2390*/  R2UR UR8, R6 ;  /* 0x00000000060872ca */ /* 0x004fc400000e0000 */
[----:B------:R-:W-:Y:S01]  /*23a0*/  @!P0 LOP3.LUT R8, RZ, R56, RZ, 0x33, !PT ;  /* 0x00000038ff088212 */ /* 0x000fe200078e33ff */
[----:B------:R-:W-:Y:S01]  /*23b0*/  BAR.SYNC.DEFER_BLOCKING 0x0 ;  /* 0x0000000000007b1d */ /* 0x000fe20000010000 */
[----:B------:R-:W-:Y:S02]  /*23c0*/  LOP3.LUT P2, RZ, R0, 0xff, RZ, 0xc0, !PT ;  /* 0x000000ff00ff7812 */ /* 0x000fe4000784c0ff */
[----:B------:R-:W-:Y:S02]  /*23d0*/  ISETP.GT.AND P0, PT, R4, 0x7f, PT ;  /* 0x0000007f0400780c */ /* 0x000fe40003f04270 */
[C---:B------:R-:W-:Y:S02]  /*23e0*/  LOP3.LUT R5, R20.reuse, 0x8, RZ, 0xfc, !PT ;  /* 0x0000000814057812 */ /* 0x040fe400078efcff */
[----:B------:R-:W-:Y:S01]  /*23f0*/  LOP3.LUT R6, R20, 0x10, RZ, 0xfc, !PT ;  /* 0x0000001014067812 */ /* 0x000fe200078efcff */
[----:B----4-:R-:W-:Y:S08]  /*2400*/  @P1 BRA `(.L_x_5) ;  /* 0x0000000000181947 */ /* 0x010ff00003800000 */
[----:B------:R-:W-:Y:S01]  /*2410*/  ELECT P3, URZ, PT ;  /* 0x0000000000ff782f */ /* 0x000fe20003860000 */
[----:B------:R-:W-:Y:S01]  /*2420*/  IMAD.MOV.U32 R7, RZ, RZ, 0x1 ;  /* 0x00000001ff077424 */ /* 0x000fe200078e00ff */
[----:B------:R-:W-:Y:S01]  /*2430*/  UMOV UR10, 0x40 ;  /* 0x00000040000a7882 */ /* 0x000fe20000000000 */
[----:B------:R-:W-:Y:S01]  /*2440*/  UVIRTCOUNT.DEALLOC.SMPOOL 0x80 ;  /* 0x000000800000784c */ /* 0x000fe20000000000 */
[----:B------:R-:W-:-:S09]  /*2450*/  ULEA UR10, UR7, UR10, 0x18 ;  /* 0x0000000a070a7291 */ /* 0x000fd2000f8ec0ff */
[----:B------:R0:W-:Y:S03]  /*2460*/  @P3 STS.U8 [UR10], R7 ;  /* 0x00000007ff003988 */ /* 0x0001e6000800000a */
.L_x_5:
[----:B------:R-:W-:Y:S01]  /*2470*/  UIADD3 UR10, UPT, UPT, UR5, UR4, UR8 ;  /* 0x00000004050a7290 */ /* 0x000fe2000fffe008 */
[----:B------:R-:W-:Y:S01]  /*2480*/  IMAD R11, R128, 0x4, R73 ;  /* 0x00000004800b7824 */ /* 0x000fe200078e0249 */
[----:B------:R-:W-:Y:S01]  /*2490*/  VOTEU.ALL UP0, P2 ;  /* 0x0000000000ff7886 */ /* 0x000fe20001000000 */
[----:B------:R-:W-:Y:S01]  /*24a0*/  VOTEU.ALL UP1, P2 ;  /* 0x0000000000ff7886 */ /* 0x000fe20001020000 */
[----:B0-----:R-:W-:Y:S01]  /*24b0*/  IMAD R7, R8, UR17, RZ ;  /* 0x0000001108077c24 */ /* 0x001fe2000f8e02ff */
[----:B------:R-:W-:Y:S01]  /*24c0*/  ISETP.LT.AND P5, PT, R20, R172, P0 ;  /* 0x000000ac1400720c */ /* 0x000fe200007a1270 */
[----:B------:R-:W-:Y:S01]  /*24d0*/  IMAD R13, R128, 0x8, R11 ;  /* 0x00000008800d7824 */ /* 0x000fe200078e020b */
[----:B------:R-:W-:-:S04]  /*24e0*/  @!UP0 UIADD3 UR4, UPT, UPT, -UR11, 0x100000, URZ ;  /* 0x001000000b048890 */ /* 0x000fc8000fffe1ff */
[----:B------:R-:W-:Y:S02]  /*24f0*/  @!UP0 USHF.L.U32 UR5, UR4, 0xb, URZ ;  /* 0x0000000b04058899 */ /* 0x000fe400080006ff */
[----:B------:R-:W-:Y:S01]  /*2500*/  @!UP0 USHF.L.U32 UR4, UR4, 0x1, URZ ;  /* 0x0000000104048899 */ /* 0x000fe200080006ff */
[----:B------:R-:W-:Y:S01]  /*2510*/  STTM.16dp32bit_t0_t15.x16 tmem[UR10], RZ ;  /* 0x000000ff000079ed */ /* 0x000fe20008a0000a */
[----:B------:R-:W-:Y:S01]  /*2520*/  STTM.16dp32bit_t16_t31.x16 tmem[UR10+0x10], RZ ;  /* 0x000010ff000079ed */ /* 0x000fe20008a2000a */
[----:B------:R-:W0:Y:S02]  /*2530*/  FENCE.VIEW.ASYNC.T ;  /* 0x00000000000073c6 */ /* 0x000e240000000200 */
[----:B0-----:R-:W-:Y:S01]  /*2540*/  BAR.SYNC.DEFER_BLOCKING 0x0 ;  /* 0x0000000000007b1d */ /* 0x001fe20000010000 */
[C---:B------:R-:W-:Y:S01]  /*2550*/  IMAD R75, R128.reuse, 0x4, R13 ;  /* 0x00000004804b7824 */ /* 0x040fe200078e020d */
[----:B------:R-:W-:Y:S02]  /*2560*/  IADD3 R84, P6, PT, R7, UR12, RZ ;  /* 0x0000000c07547c10 */ /* 0x000fe4000ffde0ff */
[----:B------:R-:W-:Y:S01]  /*2570*/  ISETP.LT.AND P4, PT, R5, R172, P0 ;  /* 0x000000ac0500720c */ /* 0x000fe20000781270 */
[----:B------:R-:W-:Y:S01]  /*2580*/  IMAD R17, R128, 0x4, R75 ;  /* 0x0000000480117824 */ /* 0x000fe200078e024b */
[----:B------:R-:W-:-:S02]  /*2590*/  LEA.HI.X.SX32 R86, R7, UR13, 0x1, P6 ;  /* 0x0000000d07567c11 */ /* 0x000fc4000b0f0eff */
[C---:B------:R-:W-:Y:S01]  /*25a0*/  IADD3 R8, P6, PT, R9.reuse, R84, RZ ;  /* 0x0000005409087210 */ /* 0x040fe20007fde0ff */
[----:B------:R-:W-:Y:S01]  /*25b0*/  IMAD R19, R128, 0x8, R17 ;  /* 0x0000000880137824 */ /* 0x000fe200078e0211 */
[----:B------:R-:W-:Y:S02]  /*25c0*/  ISETP.LT.AND P3, PT, R6, R172, P0 ;  /* 0x000000ac0600720c */ /* 0x000fe40000761270 */
[----:B------:R-:W-:Y:S01]  /*25d0*/  LEA.HI.X.SX32 R9, R9, R86, 0x1, P6 ;  /* 0x0000005609097211 */ /* 0x000fe200030f0eff */
[C---:B------:R-:W-:Y:S01]  /*25e0*/  IMAD R77, R128.reuse, 0x4, R19 ;  /* 0x00000004804d7824 */ /* 0x040fe200078e0213 */
[C---:B------:R-:W-:Y:S01]  /*25f0*/  IADD3 R10, P6, PT, R11.reuse, R84, RZ ;  /* 0x000000540b0a7210 */ /* 0x040fe20007fde0ff */
[----:B------:R-:W0:Y:S02]  /*2600*/  FENCE.VIEW.ASYNC.S ;  /* 0x00000000000073c6 */ /* 0x000e240000000000 */
[----:B0-----:R0:W1:Y:S02]  /*2610*/  @!UP1 SYNCS.EXCH.64 URZ, [UR6], UR4 ;  /* 0x0000000406ff95b2 */ /* 0x0010640008000100 */
[----:B-1----:R-:W-:Y:S01]  /*2620*/  BAR.SYNC.DEFER_BLOCKING 0x0 ;  /* 0x0000000000007b1d */ /* 0x002fe20000010000 */
[----:B------:R-:W-:Y:S01]  /*2630*/  IMAD R29, R128, 0x4, R77 ;  /* 0x00000004801d7824 */ /* 0x000fe200078e024d */
[----:B------:R-:W-:-:S03]  /*2640*/  LEA.HI.X.SX32 R11, R11, R86, 0x1, P6 ;  /* 0x000000560b0b7211 */ /* 0x000fc600030f0eff */
[----:B------:R-:W-:-:S04]  /*2650*/  IMAD R31, R128, 0x8, R29 ;  /* 0x00000008801f7824 */ /* 0x000fc800078e021d */
[----:B------:R-:W-:Y:S01]  /*2660*/  IMAD R79, R128, 0x4, R31 ;  /* 0x00000004804f7824 */ /* 0x000fe200078e021f */
[----:B------:R-:W-:Y:S01]  /*2670*/  LOP3.LUT R7, R20, 0x18, RZ, 0xfc, !PT ;  /* 0x0000001814077812 */ /* 0x000fe200078efcff */
[----:B0-----:R-:W0:Y:S02]  /*2680*/  LDCU UR4, c[0x0][0x3b0] ;  /* 0x00007600ff0477ac */ /* 0x001e240008000800 */
[----:B------:R-:W-:Y:S01]  /*2690*/  IMAD R33, R128, 0x4, R79 ;  /* 0x0000000480217824 */ /* 0x000fe200078e024f */
[----:B------:R-:W-:-:S03]  /*26a0*/  PRMT R207, RZ, 0x7610, R207 ;  /* 0x00007610ffcf7816 */ /* 0x000fc600000000cf */
[----:B------:R-:W-:Y:S01]  /*26b0*/  IMAD R43, R128, 0x8, R33 ;  /* 0x00000008802b7824 */ /* 0x000fe200078e0221 */
[----:B------:R-:W-:Y:S01]  /*26c0*/  LOP3.LUT R14, R20, 0x20, RZ, 0xfc, !PT ;  /* 0x00000020140e7812 */ /* 0x000fe200078efcff */
[----:B------:R-:W2:Y:S01]  /*26d0*/  @P5 LDG.E.U8 R203, desc[UR18][R8.64] ;  /* 0x0000001208cb5981 */ /* 0x000ea2000c1e1100 */
[C---:B------:R-:W-:Y:S01]  /*26e0*/  IADD3 R12, P5, PT, R13.reuse, R84, RZ ;  /* 0x000000540d0c7210 */ /* 0x040fe20007fbe0ff */
[C---:B------:R-:W-:Y:S02]  /*26f0*/  IMAD R81, R128.reuse, 0x4, R43 ;  /* 0x0000000480517824 */ /* 0x040fe400078e022b */
[----:B------:R-:W3:Y:S01]  /*2700*/  @P4 LDG.E.U8 R205, desc[UR18][R10.64] ;  /* 0x000000120acd4981 */ /* 0x000ee2000c1e1100 */
[----:B------:R-:W-:Y:S02]  /*2710*/  LEA.HI.X.SX32 R13, R13, R86, 0x1, P5 ;  /* 0x000000560d0d7211 */ /* 0x000fe400028f0eff */
[-C--:B------:R-:W-:Y:S01]  /*2720*/  ISETP.LT.AND P5, PT, R7, R172.reuse, P0 ;  /* 0x000000ac0700720c */ /* 0x080fe200007a1270 */
[----:B------:R-:W-:Y:S01]  /*2730*/  IMAD R45, R128, 0x4, R81 ;  /* 0x00000004802d7824 */ /* 0x000fe200078e0251 */
[----:B------:R-:W-:Y:S01]  /*2740*/  ISETP.LT.AND P4, PT, R14, R172, P0 ;  /* 0x000000ac0e00720c */ /* 0x000fe20000781270 */
[----:B------:R-:W4:Y:S01]  /*2750*/  @P3 LDG.E.U8 R207, desc[UR18][R12.64] ;  /* 0x000000120ccf3981 */ /* 0x000f22000c1e1100 */
[-C--:B------:R-:W-:Y:S01]  /*2760*/  IADD3 R16, P3, PT, R17, R84.reuse, RZ ;  /* 0x0000005411107210 */ /* 0x080fe20007f7e0ff */
[----:B------:R-:W-:Y:S01]  /*2770*/  IMAD R47, R128, 0x8, R45 ;  /* 0x00000008802f7824 */ /* 0x000fe200078e022d */
[----:B------:R-:W-:-:S02]  /*2780*/  IADD3 R18, P6, PT, R19, R84, RZ ;  /* 0x0000005413127210 */ /* 0x000fc40007fde0ff */
[----:B------:R-:W-:Y:S02]  /*2790*/  PRMT R209, RZ, 0x7610, R209 ;  /* 0x00007610ffd17816 */ /* 0x000fe400000000d1 */
[----:B------:R-:W-:Y:S02]  /*27a0*/  LOP3.LUT R15, R20, 0x28, RZ, 0xfc, !PT ;  /* 0x00000028140f7812 */ /* 0x000fe400078efcff */
[-C--:B------:R-:W-:Y:S02]  /*27b0*/  LEA.HI.X.SX32 R17, R17, R86.reuse, 0x1, P3 ;  /* 0x0000005611117211 */ /* 0x080fe400018f0eff */
[----:B------:R-:W-:Y:S01]  /*27c0*/  PRMT R211, RZ, 0x7610, R211 ;  /* 0x00007610ffd37816 */ /* 0x000fe200000000d3 */
[----:B------:R-:W-:Y:S01]  /*27d0*/  IMAD R83, R128, 0x4, R47 ;  /* 0x0000000480537824 */ /* 0x000fe200078e022f */
[----:B------:R-:W-:Y:S01]  /*27e0*/  LEA.HI.X.SX32 R19, R19, R86, 0x1, P6 ;  /* 0x0000005613137211 */ /* 0x000fe200030f0eff */
[----:B------:R-:W5:Y:S01]  /*27f0*/  @P5 LDG.E.U8 R209, desc[UR18][R16.64] ;  /* 0x0000001210d15981 */ /* 0x000f62000c1e1100 */
[----:B------:R-:W-:-:S02]  /*2800*/  LOP3.LUT R25, R20, 0x30, RZ, 0xfc, !PT ;  /* 0x0000003014197812 */ /* 0x000fc400078efcff */
[-C--:B------:R-:W-:Y:S01]  /*2810*/  ISETP.LT.AND P3, PT, R15, R172.reuse, P0 ;  /* 0x000000ac0f00720c */ /* 0x080fe20000761270 */
[----:B------:R-:W2:Y:S01]  /*2820*/  @P4 LDG.E.U8 R211, desc[UR18][R18.64] ;  /* 0x0000001212d34981 */ /* 0x000ea2000c1e1100 */
[----:B------:R-:W-:Y:S01]  /*2830*/  ISETP.LT.AND P5, PT, R25, R172, P0 ;  /* 0x000000ac1900720c */ /* 0x000fe200007a1270 */
[C---:B------:R-:W-:Y:S01]  /*2840*/  IMAD R49, R128.reuse, 0x4, R83 ;  /* 0x0000000480317824 */ /* 0x040fe200078e0253 */
[-C--:B------:R-:W-:Y:S02]  /*2850*/  IADD3 R26, P4, PT, R29, R84.reuse, RZ ;  /* 0x000000541d1a7210 */ /* 0x080fe40007f9e0ff */
[----:B------:R-:W-:Y:S01]  /*2860*/  IADD3 R28, P6, PT, R31, R84, RZ ;  /* 0x000000541f1c7210 */ /* 0x000fe20007fde0ff */
[C---:B------:R-:W-:Y:S01]  /*2870*/  IMAD R51, R128.reuse, 0x8, R49 ;  /* 0x0000000880337824 */ /* 0x040fe200078e0231 */
[-C--:B------:R-:W-:Y:S02]  /*2880*/  LEA.HI.X.SX32 R29, R29, R86.reuse, 0x1, P4 ;  /* 0x000000561d1d7211 */ /* 0x080fe400020f0eff */
[----:B------:R-:W-:Y:S01]  /*2890*/  LEA.HI.X.SX32 R31, R31, R86, 0x1, P6 ;  /* 0x000000561f1f7211 */ /* 0x000fe200030f0eff */
[----:B------:R-:W-:Y:S01]  /*28a0*/  IMAD R85, R128, 0x4, R51 ;  /* 0x0000000480557824 */ /* 0x000fe200078e0233 */
[----:B------:R-:W-:Y:S01]  /*28b0*/  PRMT R213, RZ, 0x7610, R213 ;  /* 0x00007610ffd57816 */ /* 0x000fe200000000d5 */
[----:B------:R-:W-:Y:S01]  /*28c0*/  @P3 IMAD.MOV.U32 R22, RZ, RZ, R26 ;  /* 0x000000ffff163224 */ /* 0x000fe200078e001a */
[----:B------:R-:W-:Y:S01]  /*28d0*/  LOP3.LUT R27, R20, 0x38, RZ, 0xfc, !PT ;  /* 0x00000038141b7812 */ /* 0x000fe200078efcff */
[----:B------:R-:W-:Y:S01]  /*28e0*/  @P3 IMAD.MOV.U32 R23, RZ, RZ, R29 ;  /* 0x000000ffff173224 */ /* 0x000fe200078e001d */
[----:B------:R-:W-:Y:S01]  /*28f0*/  PRMT R215, RZ, 0x7610, R215 ;  /* 0x00007610ffd77816 */ /* 0x000fe200000000d7 */
[----:B------:R-:W-:Y:S01]  /*2900*/  IMAD R53, R128, 0x4, R85 ;  /* 0x0000000480357824 */ /* 0x000fe200078e0255 */
[----:B------:R-:W-:Y:S01]  /*2910*/  LEA.HI R21, R0, 0xc, RZ, 0x1a ;  /* 0x0000000c00157811 */ /* 0x000fe200078fd0ff */
[----:B------:R-:W-:Y:S01]  /*2920*/  @P5 IMAD.MOV.U32 R38, RZ, RZ, R28 ;  /* 0x000000ffff265224 */ /* 0x000fe200078e001c */
[----:B------:R-:W2:Y:S01]  /*2930*/  @P3 LDG.E.U8 R213, desc[UR18][R22.64] ;  /* 0x0000001216d53981 */ /* 0x000ea2000c1e1100 */
[----:B------:R-:W-:Y:S01]  /*2940*/  @P5 IMAD.MOV.U32 R39, RZ, RZ, R31 ;  /* 0x000000ffff275224 */ /* 0x000fe200078e001f */
[----:B------:R-:W-:Y:S01]  /*2950*/  IADD3 R30, P3, PT, R33, R84, RZ ;  /* 0x00000054211e7210 */ /* 0x000fe20007f7e0ff */
[----:B------:R-:W-:Y:S01]  /*2960*/  IMAD R55, R128, 0x8, R53 ;  /* 0x0000000880377824 */ /* 0x000fe200078e0235 */
[----:B------:R-:W-:-:S02]  /*2970*/  ISETP.LT.AND P4, PT, R27, R172, P0 ;  /* 0x000000ac1b00720c */ /* 0x000fc40000781270 */
[----:B------:R1:W2:Y:S01]  /*2980*/  @P5 LDG.E.U8 R215, desc[UR18][R38.64] ;  /* 0x0000001226d75981 */ /* 0x0002a2000c1e1100 */
[----:B------:R-:W-:Y:S01]  /*2990*/  IADD3 R40, P5, PT, R45, R84, RZ ;  /* 0x000000542d287210 */ /* 0x000fe20007fbe0ff */
[C---:B------:R-:W-:Y:S01]  /*29a0*/  IMAD R87, R128.reuse, 0x4, R55 ;  /* 0x0000000480577824 */ /* 0x040fe200078e0237 */
[----:B------:R-:W-:Y:S02]  /*29b0*/  LEA.HI.X.SX32 R33, R33, R86, 0x1, P3 ;  /* 0x0000005621217211 */ /* 0x000fe400018f0eff */
[----:B------:R-:W-:Y:S01]  /*29c0*/  IADD3 R42, P3, PT, R47, R84, RZ ;  /* 0x000000542f2a7210 */ /* 0x000fe20007f7e0ff */
[----:B------:R-:W-:Y:S01]  /*29d0*/  IMAD R57, R128, 0x4, R87 ;  /* 0x0000000480397824 */ /* 0x000fe200078e0257 */
[----:B------:R-:W-:Y:S02]  /*29e0*/  LEA.HI.X.SX32 R45, R45, R86, 0x1, P5 ;  /* 0x000000562d2d7211 */ /* 0x000fe400028f0eff */
[----:B-1----:R-:W-:Y:S02]  /*29f0*/  IADD3 R38, P6, PT, R43, R84, RZ ;  /* 0x000000542b267210 */ /* 0x002fe40007fde0ff */
[----:B------:R-:W-:-:S02]  /*2a00*/  LEA.HI R23, R0, 0x2c, RZ, 0x1a ;  /* 0x0000002c00177811 */ /* 0x000fc400078fd0ff */
[----:B------:R-:W-:Y:S01]  /*2a10*/  IADD3 R46, P5, PT, R51, R84, RZ ;  /* 0x00000054332e7210 */ /* 0x000fe20007fbe0ff */
[----:B------:R-:W-:Y:S01]  /*2a20*/  IMAD R59, R21, R128, RZ ;  /* 0x00000080153b7224 */ /* 0x000fe200078e02ff */
[-C--:B------:R-:W-:Y:S02]  /*2a30*/  LEA.HI.X.SX32 R47, R47, R86.reuse, 0x1, P3 ;  /* 0x000000562f2f7211 */ /* 0x080fe400018f0eff */
[C---:B------:R-:W-:Y:S02]  /*2a40*/  LEA.HI R24, R0.reuse, 0x3c, RZ, 0x1a ;  /* 0x0000003c00187811 */ /* 0x040fe400078fd0ff */
[----:B------:R-:W-:Y:S02]  /*2a50*/  LEA.HI.X.SX32 R43, R43, R86, 0x1, P6 ;  /* 0x000000562b2b7211 */ /* 0x000fe400030f0eff */
[----:B------:R-:W-:Y:S02]  /*2a60*/  IADD3 R48, P3, PT, R53, R84, RZ ;  /* 0x0000005435307210 */ /* 0x000fe40007f7e0ff */
[----:B------:R-:W-:-:S02]  /*2a70*/  LEA.HI R22, R0, 0x1c, RZ, 0x1a ;  /* 0x0000001c00167811 */ /* 0x000fc400078fd0ff */
[----:B------:R-:W-:Y:S01]  /*2a80*/  IADD3 R44, P6, PT, R49, R84, RZ ;  /* 0x00000054312c7210 */ /* 0x000fe20007fde0ff */
[----:B------:R-:W-:Y:S01]  /*2a90*/  IMAD R63, R23, R128, RZ ;  /* 0x00000080173f7224 */ /* 0x000fe200078e02ff */
[----:B------:R-:W-:Y:S02]  /*2aa0*/  LEA.HI.X.SX32 R51, R51, R86, 0x1, P5 ;  /* 0x0000005633337211 */ /* 0x000fe400028f0eff */
[----:B------:R-:W-:Y:S02]  /*2ab0*/  LEA.HI R37, R0, 0x5c, RZ, 0x1a ;  /* 0x0000005c00257811 */ /* 0x000fe400078fd0ff */
[----:B------:R-:W-:Y:S01]  /*2ac0*/  IADD3 R52, P5, PT, R57, R84, RZ ;  /* 0x0000005439347210 */ /* 0x000fe20007fbe0ff */
[----:B------:R-:W-:Y:S01]  /*2ad0*/  IMAD R65, R24, R128, RZ ;  /* 0x0000008018417224 */ /* 0x000fe200078e02ff */
[----:B------:R-:W-:Y:S01]  /*2ae0*/  LEA.HI.X.SX32 R53, R53, R86, 0x1, P3 ;  /* 0x0000005635357211 */ /* 0x000fe200018f0eff */
[----:B------:R-:W-:Y:S01]  /*2af0*/  IMAD R61, R22, R128, RZ ;  /* 0x00000080163d7224 */ /* 0x000fe200078e02ff */
[----:B------:R-:W-:-:S02]  /*2b00*/  LEA.HI R39, R0, 0x6c, RZ, 0x1a ;  /* 0x0000006c00277811 */ /* 0x000fc400078fd0ff */
[----:B------:R-:W-:Y:S02]  /*2b10*/  LEA.HI.X.SX32 R49, R49, R86, 0x1, P6 ;  /* 0x0000005631317211 */ /* 0x000fe400030f0eff */
[-C--:B------:R-:W-:Y:S02]  /*2b20*/  IADD3 R54, P3, PT, R59, R84.reuse, RZ ;  /* 0x000000543b367210 */ /* 0x080fe40007f7e0ff */
[----:B------:R-:W-:Y:S02]  /*2b30*/  LEA.HI R35, R0, 0x4c, RZ, 0x1a ;  /* 0x0000004c00237811 */ /* 0x000fe400078fd0ff */
[----:B------:R-:W-:Y:S01]  /*2b40*/  IADD3 R50, P6, PT, R55, R84, RZ ;  /* 0x0000005437327210 */ /* 0x000fe20007fde0ff */
[----:B------:R-:W-:Y:S01]  /*2b50*/  IMAD R69, R37, R128, RZ ;  /* 0x0000008025457224 */ /* 0x000fe200078e02ff */
[----:B------:R-:W-:Y:S02]  /*2b60*/  LEA.HI.X.SX32 R57, R57, R86, 0x1, P5 ;  /* 0x0000005639397211 */ /* 0x000fe400028f0eff */
[----:B------:R-:W-:Y:S01]  /*2b70*/  IADD3 R58, P5, PT, R63, R84, RZ ;  /* 0x000000543f3a7210 */ /* 0x000fe20007fbe0ff */
[----:B------:R-:W-:Y:S01]  /*2b80*/  IMAD R71, R39, R128, RZ ;  /* 0x0000008027477224 */ /* 0x000fe200078e02ff */
[----:B------:R-:W-:Y:S01]  /*2b90*/  LEA.HI.X.SX32 R59, R59, R86, 0x1, P3 ;  /* 0x000000563b3b7211 */ /* 0x000fe200018f0eff */
[----:B------:R-:W-:Y:S01]  /*2ba0*/  IMAD R67, R35, R128, RZ ;  /* 0x0000008023437224 */ /* 0x000fe200078e02ff */
[----:B------:R-:W-:-:S02]  /*2bb0*/  LEA.HI.X.SX32 R55, R55, R86, 0x1, P6 ;  /* 0x0000005637377211 */ /* 0x000fc400030f0eff */
[-C--:B------:R-:W-:Y:S02]  /*2bc0*/  IADD3 R60, P3, PT, R65, R84.reuse, RZ ;  /* 0x00000054413c7210 */ /* 0x080fe40007f7e0ff */
[----:B------:R-:W-:Y:S01]  /*2bd0*/  IADD3 R56, P6, PT, R61, R84, RZ ;  /* 0x000000543d387210 */ /* 0x000fe20007fde0ff */
[----:B------:R-:W-:Y:S01]  /*2be0*/  @P4 IMAD.MOV.U32 R32, RZ, RZ, R30 ;  /* 0x000000ffff204224 */ /* 0x000fe200078e001e */
[----:B------:R-:W-:Y:S02]  /*2bf0*/  PRMT R217, RZ, 0x7610, R217 ;  /* 0x00007610ffd97816 */ /* 0x000fe400000000d9 */
[----:B------:R-:W-:Y:S02]  /*2c00*/  LEA.HI.X.SX32 R63, R63, R86, 0x1, P5 ;  /* 0x000000563f3f7211 */ /* 0x000fe400028f0eff */
[----:B------:R-:W-:Y:S02]  /*2c10*/  IADD3 R64, P5, PT, R69, R84, RZ ;  /* 0x0000005445407210 */ /* 0x000fe40007fbe0ff */
[-C--:B------:R-:W-:Y:S01]  /*2c20*/  LEA.HI.X.SX32 R65, R65, R86.reuse, 0x1, P3 ;  /* 0x0000005641417211 */ /* 0x080fe200018f0eff */
[----:B------:R1:W2:Y:S01]  /*2c30*/  @P4 LDG.E.U8 R217, desc[UR18][R32.64] ;  /* 0x0000001220d94981 */ /* 0x0002a2000c1e1100 */
[----:B------:R-:W-:-:S02]  /*2c40*/  LEA.HI.X.SX32 R61, R61, R86, 0x1, P6 ;  /* 0x000000563d3d7211 */ /* 0x000fc400030f0eff */
[-C--:B------:R-:W-:Y:S02]  /*2c50*/  IADD3 R66, P3, PT, R71, R84.reuse, RZ ;  /* 0x0000005447427210 */ /* 0x080fe40007f7e0ff */
[----:B------:R-:W-:Y:S02]  /*2c60*/  IADD3 R62, P6, PT, R67, R84, RZ ;  /* 0x00000054433e7210 */ /* 0x000fe40007fde0ff */
[----:B------:R-:W-:Y:S02]  /*2c70*/  LEA.HI.X.SX32 R69, R69, R86, 0x1, P5 ;  /* 0x0000005645457211 */ /* 0x000fe400028f0eff */
[----:B------:R-:W-:Y:S02]  /*2c80*/  IADD3 R70, P5, PT, R75, R84, RZ ;  /* 0x000000544b467210 */ /* 0x000fe40007fbe0ff */
[----:B-1----:R-:W-:Y:S02]  /*2c90*/  LOP3.LUT R32, R20, 0x40, RZ, 0xfc, !PT ;  /* 0x0000004014207812 */ /* 0x002fe400078efcff */
[----:B------:R-:W-:-:S02]  /*2ca0*/  LEA.HI.X.SX32 R71, R71, R86, 0x1, P3 ;  /* 0x0000005647477211 */ /* 0x000fc400018f0eff */
[----:B------:R-:W-:Y:S02]  /*2cb0*/  LEA.HI.X.SX32 R67, R67, R86, 0x1, P6 ;  /* 0x0000005643437211 */ /* 0x000fe400030f0eff */
[-C--:B------:R-:W-:Y:S02]  /*2cc0*/  IADD3 R72, P3, PT, R77, R84.reuse, RZ ;  /* 0x000000544d487210 */ /* 0x080fe40007f7e0ff */
[----:B------:R-:W-:Y:S02]  /*2cd0*/  IADD3 R68, P6, PT, R73, R84, RZ ;  /* 0x0000005449447210 */ /* 0x000fe40007fde0ff */
[----:B------:R-:W-:Y:S02]  /*2ce0*/  LEA.HI.X.SX32 R75, R75, R86, 0x1, P5 ;  /* 0x000000564b4b7211 */ /* 0x000fe400028f0eff */
[----:B------:R-:W-:Y:S02]  /*2cf0*/  LEA.HI R41, R0, 0x7c, RZ, 0x1a ;  /* 0x0000007c00297811 */ /* 0x000fe400078fd0ff */
[----:B------:R-:W-:-:S02]  /*2d00*/  ISETP.LT.AND P4, PT, R32, R172, P0 ;  /* 0x000000ac2000720c */ /* 0x000fc40000781270 */
[----:B------:R-:W-:Y:S02]  /*2d10*/  IADD3 R76, P5, PT, R81, R84, RZ ;  /* 0x00000054514c7210 */ /* 0x000fe40007fbe0ff */
[-C--:B------:R-:W-:Y:S02]  /*2d20*/  LEA.HI.X.SX32 R77, R77, R86.reuse, 0x1, P3 ;  /* 0x000000564d4d7211 */ /* 0x080fe400018f0eff */
[----:B------:R-:W-:Y:S02]  /*2d30*/  LEA.HI.X.SX32 R73, R73, R86, 0x1, P6 ;  /* 0x0000005649497211 */ /* 0x000fe400030f0eff */
[-C--:B------:R-:W-:Y:S02]  /*2d40*/  IADD3 R78, P3, PT, R83, R84.reuse, RZ ;  /* 0x00000054534e7210 */ /* 0x080fe40007f7e0ff */
[----:B------:R-:W-:Y:S02]  /*2d50*/  LOP3.LUT R34, R20, 0x48, RZ, 0xfc, !PT ;  /* 0x0000004814227812 */ /* 0x000fe400078efcff */
[----:B------:R-:W-:Y:S01]  /*2d60*/  IADD3 R74, P6, PT, R79, R84, RZ ;  /* 0x000000544f4a7210 */ /* 0x000fe20007fde0ff */
[----:B------:R-:W-:Y:S01]  /*2d70*/  IMAD R89, R41, R128, RZ ;  /* 0x0000008029597224 */ /* 0x000fe200078e02ff */
[----:B------:R-:W-:-:S02]  /*2d80*/  LEA.HI.X.SX32 R81, R81, R86, 0x1, P5 ;  /* 0x0000005651517211 */ /* 0x000fc400028f0eff */
[----:B------:R-:W-:Y:S02]  /*2d90*/  IADD3 R82, P5, PT, R87, R84, RZ ;  /* 0x0000005457527210 */ /* 0x000fe40007fbe0ff */
[-C--:B------:R-:W-:Y:S02]  /*2da0*/  LEA.HI.X.SX32 R83, R83, R86.reuse, 0x1, P3 ;  /* 0x0000005653537211 */ /* 0x080fe400018f0eff */
[----:B------:R-:W-:Y:S02]  /*2db0*/  LEA.HI.X.SX32 R79, R79, R86, 0x1, P6 ;  /* 0x000000564f4f7211 */ /* 0x000fe400030f0eff */
[----:B------:R-:W-:Y:S02]  /*2dc0*/  ISETP.LT.AND P3, PT, R34, R172, P0 ;  /* 0x000000ac2200720c */ /* 0x000fe40000761270 */
[----:B------:R-:W-:Y:S02]  /*2dd0*/  IADD3 R80, P6, PT, R85, R84, RZ ;  /* 0x0000005455507210 */ /* 0x000fe40007fde0ff */
[----:B------:R-:W-:-:S02]  /*2de0*/  LOP3.LUT R36, R20, 0x50, RZ, 0xfc, !PT ;  /* 0x0000005014247812 */ /* 0x000fc400078efcff */
[----:B------:R-:W-:Y:S02]  /*2df0*/  LEA.HI.X.SX32 R87, R87, R86, 0x1, P5 ;  /* 0x0000005657577211 */ /* 0x000fe400028f0eff */
[----:B------:R-:W-:Y:S01]  /*2e00*/  IADD3 R84, P5, PT, R89, R84, RZ ;  /* 0x0000005459547210 */ /* 0x000fe20007fbe0ff */
[----:B------:R-:W-:Y:S01]  /*2e10*/  @P4 IMAD.MOV.U32 R92, RZ, RZ, R38 ;  /* 0x000000ffff5c4224 */ /* 0x000fe200078e0026 */
[----:B------:R-:W-:Y:S01]  /*2e20*/  LEA.HI.X.SX32 R85, R85, R86, 0x1, P6 ;  /* 0x0000005655557211 */ /* 0x000fe200030f0eff */
[----:B------:R-:W-:Y:S01]  /*2e30*/  @P4 IMAD.MOV.U32 R93, RZ, RZ, R43 ;  /* 0x000000ffff5d4224 */ /* 0x000fe200078e002b */
[----:B------:R-:W-:Y:S02]  /*2e40*/  PRMT R219, RZ, 0x7610, R219 ;  /* 0x00007610ffdb7816 */ /* 0x000fe400000000db */
[----:B------:R-:W-:Y:S02]  /*2e50*/  ISETP.LT.AND P6, PT, R36, R172, P0 ;  /* 0x000000ac2400720c */ /* 0x000fe400007c1270 */
[----:B------:R-:W-:-:S02]  /*2e60*/  LEA.HI.X.SX32 R89, R89, R86, 0x1, P5 ;  /* 0x0000005659597211 */ /* 0x000fc400028f0eff */
[----:B------:R-:W-:Y:S01]  /*2e70*/  LOP3.LUT R86, R20, 0x58, RZ, 0xfc, !PT ;  /* 0x0000005814567812 */ /* 0x000fe200078efcff */
[----:B------:R-:W2:Y:S01]  /*2e80*/  @P4 LDG.E.U8 R219, desc[UR18][R92.64] ;  /* 0x000000125cdb4981 */ /* 0x000ea2000c1e1100 */
[----:B------:R-:W-:Y:S01]  /*2e90*/  PRMT R221, RZ, 0x7610, R221 ;  /* 0x00007610ffdd7816 */ /* 0x000fe200000000dd */
[----:B------:R-:W-:Y:S01]  /*2ea0*/  @P3 IMAD.MOV.U32 R94, RZ, RZ, R40 ;  /* 0x000000ffff5e3224 */ /* 0x000fe200078e0028 */
[-C--:B------:R-:W-:Y:S01]  /*2eb0*/  ISETP.LT.AND P4, PT, R86, R172.reuse, P0 ;  /* 0x000000ac5600720c */ /* 0x080fe20000781270 */
[----:B------:R-:W-:Y:S01]  /*2ec0*/  @P3 IMAD.MOV.U32 R95, RZ, RZ, R45 ;  /* 0x000000ffff5f3224 */ /* 0x000fe200078e002d */
[----:B------:R-:W-:Y:S02]  /*2ed0*/  LOP3.LUT R90, R20, 0x60, RZ, 0xfc, !PT ;  /* 0x00000060145a7812 */ /* 0x000fe400078efcff */
[----:B------:R-:W-:Y:S02]  /*2ee0*/  PRMT R223, RZ, 0x7610, R223 ;  /* 0x00007610ffdf7816 */ /* 0x000fe400000000df */
[----:B------:R1:W2:Y:S01]  /*2ef0*/  @P3 LDG.E.U8 R221, desc[UR18][R94.64] ;  /* 0x000000125edd3981 */ /* 0x0002a2000c1e1100 */
[----:B------:R-:W-:-:S02]  /*2f00*/  ISETP.LT.AND P5, PT, R90, R172, P0 ;  /* 0x000000ac5a00720c */ /* 0x000fc400007a1270 */
[----:B------:R-:W-:Y:S02]  /*2f10*/  LOP3.LUT R91, R20, 0x68, RZ, 0xfc, !PT ;  /* 0x00000068145b7812 */ /* 0x000fe400078efcff */
[----:B------:R-:W-:Y:S01]  /*2f20*/  PRMT R225, RZ, 0x7610, R225 ;  /* 0x00007610ffe17816 */ /* 0x000fe200000000e1 */
[----:B-1----:R-:W-:Y:S02]  /*2f30*/  @P6 IMAD.MOV.U32 R94, RZ, RZ, R42 ;  /* 0x000000ffff5e6224 */ /* 0x002fe400078e002a */
[----:B------:R-:W-:Y:S01]  /*2f40*/  @P6 IMAD.MOV.U32 R95, RZ, RZ, R47 ;  /* 0x000000ffff5f6224 */ /* 0x000fe200078e002f */
[----:B------:R-:W-:-:S04]  /*2f50*/  ISETP.LT.AND P3, PT, R91, R172, P0 ;  /* 0x000000ac5b00720c */ /* 0x000fc80000761270 */
[----:B------:R1:W2:Y:S01]  /*2f60*/  @P6 LDG.E.U8 R223, desc[UR18][R94.64] ;  /* 0x000000125edf6981 */ /* 0x0002a2000c1e1100 */
[----:B------:R-:W-:Y:S02]  /*2f70*/  LOP3.LUT R92, R20, 0x70, RZ, 0xfc, !PT ;  /* 0x00000070145c7812 */ /* 0x000fe400078efcff */
[----:B------:R-:W-:Y:S01]  /*2f80*/  PRMT R171, RZ, 0x7610, R171 ;  /* 0x00007610ffab7816 */ /* 0x000fe200000000ab */
[----:B-1----:R-:W-:Y:S02]  /*2f90*/  @P4 IMAD.MOV.U32 R94, RZ, RZ, R44 ;  /* 0x000000ffff5e4224 */ /* 0x002fe400078e002c */
[----:B------:R-:W-:-:S05]  /*2fa0*/  @P4 IMAD.MOV.U32 R95, RZ, RZ, R49 ;  /* 0x000000ffff5f4224 */ /* 0x000fca00078e0031 */
[----:B------:R1:W2:Y:S01]  /*2fb0*/  @P4 LDG.E.U8 R225, desc[UR18][R94.64] ;  /* 0x000000125ee14981 */ /* 0x0002a2000c1e1100 */
[----:B------:R-:W-:Y:S02]  /*2fc0*/  ISETP.LT.AND P4, PT, R92, R172, P0 ;  /* 0x000000ac5c00720c */ /* 0x000fe40000781270 */
[----:B------:R-:W-:Y:S02]  /*2fd0*/  LOP3.LUT R88, R0, 0x7f, RZ, 0xc0, !PT ;  /* 0x0000007f00587812 */ /* 0x000fe400078ec0ff */
[----:B------:R-:W-:Y:S01]  /*2fe0*/  PRMT R181, RZ, 0x7610, R181 ;  /* 0x00007610ffb57816 */ /* 0x000fe200000000b5 */
[----:B-1----:R-:W-:Y:S02]  /*2ff0*/  @P5 IMAD.MOV.U32 R94, RZ, RZ, R46 ;  /* 0x000000ffff5e5224 */ /* 0x002fe400078e002e */
[----:B------:R-:W-:-:S05]  /*3000*/  @P5 IMAD.MOV.U32 R95, RZ, RZ, R51 ;  /* 0x000000ffff5f5224 */ /* 0x000fca00078e0033 */
[----:B------:R1:W2:Y:S01]  /*3010*/  @P5 LDG.E.U8 R171, desc[UR18][R94.64] ;  /* 0x000000125eab5981 */ /* 0x0002a2000c1e1100 */
[----:B------:R-:W-:Y:S01]  /*3020*/  IMAD R93, R88, R129, RZ ;  /* 0x00000081585d7224 */ /* 0x000fe200078e02ff */
[----:B------:R-:W-:Y:S01]  /*3030*/  PRMT R183, RZ, 0x7610, R183 ;  /* 0x00007610ffb77816 */ /* 0x000fe200000000b7 */
[----:B0-----:R-:W-:Y:S02]  /*3040*/  IMAD R97, R97, UR4, RZ ;  /* 0x0000000461617c24 */ /* 0x001fe4000f8e02ff */
[----:B-1----:R-:W-:Y:S02]  /*3050*/  @P3 IMAD.MOV.U32 R94, RZ, RZ, R48 ;  /* 0x000000ffff5e3224 */ /* 0x002fe400078e0030 */
[----:B------:R-:W-:Y:S01]  /*3060*/  @P3 IMAD.MOV.U32 R95, RZ, RZ, R53 ;  /* 0x000000ffff5f3224 */ /* 0x000fe200078e0035 */
[----:B------:R-:W-:Y:S01]  /*3070*/  IADD3 R158, P6, PT, R93, UR14, RZ ;  /* 0x0000000e5d9e7c10 */ /* 0x000fe2000ffde0ff */
[----:B------:R-:W-:-:S03]  /*3080*/  IMAD R99, R99, UR4, RZ ;  /* 0x0000000463637c24 */ /* 0x000fc6000f8e02ff */
[----:B------:R0:W2:Y:S01]  /*3090*/  @P3 LDG.E.U8 R181, desc[UR18][R94.64] ;  /* 0x000000125eb53981 */ /* 0x0000a2000c1e1100 */
[----:B------:R-:W-:Y:S01]  /*30a0*/  IMAD R101, R101, UR4, RZ ;  /* 0x0000000465657c24 */ /* 0x000fe2000f8e02ff */
[----:B------:R-:W-:Y:S01]  /*30b0*/  LEA.HI.X.SX32 R162, R93, UR15, 0x1, P6 ;  /* 0x0000000f5da27c11 */ /* 0x000fe2000b0f0eff */
[----:B------:R-:W-:Y:S02]  /*30c0*/  IMAD R103, R103, UR4, RZ ;  /* 0x0000000467677c24 */ /* 0x000fe4000f8e02ff */
[----:B0-----:R-:W-:Y:S02]  /*30d0*/  @P4 IMAD.MOV.U32 R94, RZ, RZ, R50 ;  /* 0x000000ffff5e4224 */ /* 0x001fe400078e0032 */
[----:B------:R-:W-:Y:S02]  /*30e0*/  @P4 IMAD.MOV.U32 R95, RZ, RZ, R55 ;  /* 0x000000ffff5f4224 */ /* 0x000fe400078e0037 */
[----:B------:R-:W-:Y:S01]  /*30f0*/  IMAD R160, R96, UR4, RZ ;  /* 0x0000000460a07c24 */ /* 0x000fe2000f8e02ff */
[----:B------:R-:W-:-:S02]  /*3100*/  IADD3 R96, P5, PT, R99, R158, RZ ;  /* 0x0000009e63607210 */ /* 0x000fc40007fbe0ff */
[----:B------:R0:W2:Y:S01]  /*3110*/  @P4 LDG.E.U8 R183, desc[UR18][R94.64] ;  /* 0x000000125eb74981 */ /* 0x0000a2000c1e1100 */
[----:B------:R-:W-:Y:S01]  /*3120*/  IMAD R105, R105, UR4, RZ ;  /* 0x0000000469697c24 */ /* 0x000fe2000f8e02ff */
[-C--:B------:R-:W-:Y:S01]  /*3130*/  IADD3 R98, P6, PT, R101, R158.reuse, RZ ;  /* 0x0000009e65627210 */ /* 0x080fe20007fde0ff */
[----:B------:R-:W-:Y:S02]  /*3140*/  IMAD R107, R107, UR4, RZ ;  /* 0x000000046b6b7c24 */ /* 0x000fe4000f8e02ff */
[----:B------:R-:W-:Y:S01]  /*3150*/  IMAD R109, R109, UR4, RZ ;  /* 0x000000046d6d7c24 */ /* 0x000fe2000f8e02ff */
[----:B0-----:R-:W-:Y:S01]  /*3160*/  IADD3 R94, P3, PT, R97, R158, RZ ;  /* 0x0000009e615e7210 */ /* 0x001fe20007f7e0ff */
[----:B------:R-:W-:-:S03]  /*3170*/  IMAD R111, R111, UR4, RZ ;  /* 0x000000046f6f7c24 */ /* 0x000fc6000f8e02ff */
[----:B------:R-:W-:Y:S02]  /*3180*/  LEA.HI.X.SX32 R95, R97, R162, 0x1, P3 ;  /* 0x000000a2615f7211 */ /* 0x000fe400018f0eff */
[----:B------:R-:W-:Y:S02]  /*3190*/  IADD3 R100, P3, PT, R103, R158, RZ ;  /* 0x0000009e67647210 */ /* 0x000fe40007f7e0ff */
[----:B------:R-:W-:Y:S01]  /*31a0*/  LEA.HI.X.SX32 R97, R99, R162, 0x1, P5 ;  /* 0x000000a263617211 */ /* 0x000fe200028f0eff */
[----:B------:R-:W-:Y:S01]  /*31b0*/  IMAD R113, R113, UR4, RZ ;  /* 0x0000000471717c24 */ /* 0x000fe2000f8e02ff */
[----:B------:R-:W-:Y:S02]  /*31c0*/  IADD3 R102, P5, PT, R105, R158, RZ ;  /* 0x0000009e69667210 */ /* 0x000fe40007fbe0ff */
[----:B------:R-:W-:Y:S02]  /*31d0*/  LEA.HI.X.SX32 R99, R101, R162, 0x1, P6 ;  /* 0x000000a265637211 */ /* 0x000fe400030f0eff */
[----:B------:R-:W-:Y:S01]  /*31e0*/  IADD3 R104, P6, PT, R107, R158, RZ ;  /* 0x0000009e6b687210 */ /* 0x000fe20007fde0ff */
[----:B------:R-:W-:Y:S01]  /*31f0*/  IMAD R115, R115, UR4, RZ ;  /* 0x0000000473737c24 */ /* 0x000fe2000f8e02ff */
[----:B------:R-:W-:Y:S01]  /*3200*/  LEA.HI.X.SX32 R101, R103, R162, 0x1, P3 ;  /* 0x000000a267657211 */ /* 0x000fe200018f0eff */
[----:B------:R-:W-:Y:S01]  /*3210*/  IMAD R117, R117, UR4, RZ ;  /* 0x0000000475757c24 */ /* 0x000fe2000f8e02ff */
[----:B------:R-:W-:-:S02]  /*3220*/  IADD3 R106, P3, PT, R109, R158, RZ ;  /* 0x0000009e6d6a7210 */ /* 0x000fc40007f7e0ff */
        /* <DEDUP_REMOVED lines=53> */
[----:B------:R-:W-:-:S02]  /*3580*/  LOP3.LUT R93, R20, 0x78, RZ, 0xfc, !PT ;  /* 0x00000078145d7812 */ /* 0x000fc400078efcff */
[----:B------:R-:W-:Y:S02]  /*3590*/  IADD3 R144, P3, PT, R147, R158, RZ ;  /* 0x0000009e93907210 */ /* 0x000fe40007f7e0ff */
[----:B------:R-:W-:Y:S01]  /*35a0*/  LEA.HI.X.SX32 R141, R143, R162, 0x1, P5 ;  /* 0x000000a28f8d7211 */ /* 0x000fe200028f0eff */
[----:B------:R-:W-:Y:S01]  /*35b0*/  IMAD R157, R157, UR4, RZ ;  /* 0x000000049d9d7c24 */ /* 0x000fe2000f8e02ff */
[----:B------:R-:W-:Y:S02]  /*35c0*/  IADD3 R146, P5, PT, R149, R158, RZ ;  /* 0x0000009e95927210 */ /* 0x000fe40007fbe0ff */
[----:B------:R-:W-:Y:S02]  /*35d0*/  LEA.HI.X.SX32 R143, R145, R162, 0x1, P6 ;  /* 0x000000a2918f7211 */ /* 0x000fe400030f0eff */
[----:B------:R-:W-:Y:S02]  /*35e0*/  IADD3 R148, P6, PT, R151, R158, RZ ;  /* 0x0000009e97947210 */ /* 0x000fe40007fde0ff */
[----:B------:R-:W-:-:S02]  /*35f0*/  ISETP.LT.AND P4, PT, R93, R172, P0 ;  /* 0x000000ac5d00720c */ /* 0x000fc40000781270 */
[----:B------:R-:W-:Y:S01]  /*3600*/  LEA.HI.X.SX32 R145, R147, R162, 0x1, P3 ;  /* 0x000000a293917211 */ /* 0x000fe200018f0eff */
[----:B------:R-:W-:Y:S01]  /*3610*/  IMAD R159, R159, UR4, RZ ;  /* 0x000000049f9f7c24 */ /* 0x000fe2000f8e02ff */
[----:B------:R-:W-:Y:S02]  /*3620*/  IADD3 R150, P3, PT, R153, R158, RZ ;  /* 0x0000009e99967210 */ /* 0x000fe40007f7e0ff */
[----:B------:R-:W-:Y:S02]  /*3630*/  LEA.HI.X.SX32 R147, R149, R162, 0x1, P5 ;  /* 0x000000a295937211 */ /* 0x000fe400028f0eff */
[----:B------:R-:W-:Y:S02]  /*3640*/  IADD3 R152, P5, PT, R155, R158, RZ ;  /* 0x0000009e9b987210 */ /* 0x000fe40007fbe0ff */
[----:B------:R-:W-:Y:S02]  /*3650*/  LEA.HI.X.SX32 R149, R151, R162, 0x1, P6 ;  /* 0x000000a297957211 */ /* 0x000fe400030f0eff */
[----:B------:R-:W-:-:S02]  /*3660*/  IADD3 R154, P6, PT, R157, R158, RZ ;  /* 0x0000009e9d9a7210 */ /* 0x000fc40007fde0ff */
[-C--:B------:R-:W-:Y:S02]  /*3670*/  LEA.HI.X.SX32 R151, R153, R162.reuse, 0x1, P3 ;  /* 0x000000a299977211 */ /* 0x080fe400018f0eff */
[----:B------:R-:W-:Y:S02]  /*3680*/  LEA.HI.X.SX32 R153, R155, R162, 0x1, P5 ;  /* 0x000000a29b997211 */ /* 0x000fe400028f0eff */
[----:B------:R-:W-:Y:S02]  /*3690*/  IADD3 R156, P5, PT, R159, R158, RZ ;  /* 0x0000009e9f9c7210 */ /* 0x000fe40007fbe0ff */
[----:B------:R-:W-:Y:S02]  /*36a0*/  LEA.HI.X.SX32 R155, R157, R162, 0x1, P6 ;  /* 0x000000a29d9b7211 */ /* 0x000fe400030f0eff */
[----:B------:R-:W-:Y:S02]  /*36b0*/  IADD3 R158, P6, PT, R160, R158, RZ ;  /* 0x0000009ea09e7210 */ /* 0x000fe40007fde0ff */
[----:B------:R-:W-:Y:S01]  /*36c0*/  LEA.HI.X.SX32 R157, R159, R162, 0x1, P5 ;  /* 0x000000a29f9d7211 */ /* 0x000fe200028f0eff */
[----:B------:R-:W-:Y:S01]  /*36d0*/  @P4 IMAD.MOV.U32 R161, RZ, RZ, R57 ;  /* 0x000000ffffa14224 */ /* 0x000fe200078e0039 */
[----:B------:R-:W-:-:S02]  /*36e0*/  PRMT R185, RZ, 0x7610, R185 ;  /* 0x00007610ffb97816 */ /* 0x000fc400000000b9 */
[----:B------:R-:W-:Y:S01]  /*36f0*/  LEA.HI.X.SX32 R159, R160, R162, 0x1, P6 ;  /* 0x000000a2a09f7211 */ /* 0x000fe200030f0eff */
[----:B------:R-:W-:Y:S01]  /*3700*/  @P4 IMAD.MOV.U32 R160, RZ, RZ, R52 ;  /* 0x000000ffffa04224 */ /* 0x000fe200078e0034 */
[----:B------:R-:W-:-:S04]  /*3710*/  ISETP.LT.AND P5, PT, R21, R172, P0 ;  /* 0x000000ac1500720c */ /* 0x000fc800007a1270 */
[----:B------:R0:W2:Y:S01]  /*3720*/  @P4 LDG.E.U8 R185, desc[UR18][R160.64] ;  /* 0x00000012a0b94981 */ /* 0x0000a2000c1e1100 */
[----:B------:R-:W-:Y:S02]  /*3730*/  ISETP.LT.AND P4, PT, R22, R172, P0 ;  /* 0x000000ac1600720c */ /* 0x000fe40000781270 */
[----:B------:R-:W-:Y:S02]  /*3740*/  PRMT R170, RZ, 0x7610, R170 ;  /* 0x00007610ffaa7816 */ /* 0x000fe400000000aa */
[----:B------:R-:W-:-:S04]  /*3750*/  PRMT R182, RZ, 0x7610, R182 ;  /* 0x00007610ffb67816 */ /* 0x000fc800000000b6 */
[----:B0-----:R-:W-:Y:S02]  /*3760*/  @P5 IMAD.MOV.U32 R160, RZ, RZ, R54 ;  /* 0x000000ffffa05224 */ /* 0x001fe400078e0036 */
[----:B------:R-:W-:-:S05]  /*3770*/  @P5 IMAD.MOV.U32 R161, RZ, RZ, R59 ;  /* 0x000000ffffa15224 */ /* 0x000fca00078e003b */
[----:B------:R0:W2:Y:S01]  /*3780*/  @P5 LDG.E.U8 R170, desc[UR18][R160.64] ;  /* 0x00000012a0aa5981 */ /* 0x0000a2000c1e1100 */
[----:B------:R-:W-:Y:S01]  /*3790*/  ISETP.LT.AND P5, PT, R23, R172, P0 ;  /* 0x000000ac1700720c */ /* 0x000fe200007a1270 */
[----:B0-----:R-:W-:Y:S02]  /*37a0*/  @P4 IMAD.MOV.U32 R160, RZ, RZ, R56 ;  /* 0x000000ffffa04224 */ /* 0x001fe400078e0038 */
[----:B------:R-:W-:-:S05]  /*37b0*/  @P4 IMAD.MOV.U32 R161, RZ, RZ, R61 ;  /* 0x000000ffffa14224 */ /* 0x000fca00078e003d */
[----:B------:R0:W2:Y:S01]  /*37c0*/  @P4 LDG.E.U8 R182, desc[UR18][R160.64] ;  /* 0x00000012a0b64981 */ /* 0x0000a2000c1e1100 */
[----:B------:R-:W-:Y:S02]  /*37d0*/  ISETP.LT.AND P4, PT, R24, R172, P0 ;  /* 0x000000ac1800720c */ /* 0x000fe40000781270 */
[----:B------:R-:W-:Y:S02]  /*37e0*/  PRMT R184, RZ, 0x7610, R184 ;  /* 0x00007610ffb87816 */ /* 0x000fe400000000b8 */
[----:B------:R-:W-:Y:S01]  /*37f0*/  PRMT R186, RZ, 0x7610, R186 ;  /* 0x00007610ffba7816 */ /* 0x000fe200000000ba */
[----:B0-----:R-:W-:Y:S02]  /*3800*/  @P5 IMAD.MOV.U32 R160, RZ, RZ, R58 ;  /* 0x000000ffffa05224 */ /* 0x001fe400078e003a */
[----:B------:R-:W-:-:S05]  /*3810*/  @P5 IMAD.MOV.U32 R161, RZ, RZ, R63 ;  /* 0x000000ffffa15224 */ /* 0x000fca00078e003f */
[----:B------:R0:W2:Y:S01]  /*3820*/  @P5 LDG.E.U8 R184, desc[UR18][R160.64] ;  /* 0x00000012a0b85981 */ /* 0x0000a2000c1e1100 */
[----:B------:R-:W-:Y:S01]  /*3830*/  ISETP.LT.AND P5, PT, R35, R172, P0 ;  /* 0x000000ac2300720c */ /* 0x000fe200007a1270 */
[----:B0-----:R-:W-:Y:S02]  /*3840*/  @P4 IMAD.MOV.U32 R160, RZ, RZ, R60 ;  /* 0x000000ffffa04224 */ /* 0x001fe400078e003c */
[----:B------:R-:W-:-:S05]  /*3850*/  @P4 IMAD.MOV.U32 R161, RZ, RZ, R65 ;  /* 0x000000ffffa14224 */ /* 0x000fca00078e0041 */
[----:B------:R0:W2:Y:S01]  /*3860*/  @P4 LDG.E.U8 R186, desc[UR18][R160.64] ;  /* 0x00000012a0ba4981 */ /* 0x0000a2000c1e1100 */
[-C--:B------:R-:W-:Y:S02]  /*3870*/  ISETP.LT.AND P4, PT, R37, R172.reuse, P0 ;  /* 0x000000ac2500720c */ /* 0x080fe40000781270 */
[----:B------:R-:W-:Y:S02]  /*3880*/  PRMT R188, RZ, 0x7610, R188 ;  /* 0x00007610ffbc7816 */ /* 0x000fe400000000bc */
[----:B------:R-:W-:Y:S01]  /*3890*/  PRMT R192, RZ, 0x7610, R192 ;  /* 0x00007610ffc07816 */ /* 0x000fe200000000c0 */
[----:B0-----:R-:W-:Y:S02]  /*38a0*/  @P5 IMAD.MOV.U32 R160, RZ, RZ, R62 ;  /* 0x000000ffffa05224 */ /* 0x001fe400078e003e */
[----:B------:R-:W-:Y:S01]  /*38b0*/  @P5 IMAD.MOV.U32 R161, RZ, RZ, R67 ;  /* 0x000000ffffa15224 */ /* 0x000fe200078e0043 */
[----:B------:R-:W-:-:S05]  /*38c0*/  ISETP.LT.AND P6, PT, R41, R172, P0 ;  /* 0x000000ac2900720c */ /* 0x000fca00007c1270 */
[----:B------:R-:W-:Y:S02]  /*38d0*/  @P4 IMAD.MOV.U32 R162, RZ, RZ, R64 ;  /* 0x000000ffffa24224 */ /* 0x000fe400078e0040 */
[----:B------:R-:W-:Y:S01]  /*38e0*/  @P4 IMAD.MOV.U32 R163, RZ, RZ, R69 ;  /* 0x000000ffffa34224 */ /* 0x000fe200078e0045 */
[----:B------:R0:W5:Y:S01]  /*38f0*/  @P5 LDG.E.U8 R188, desc[UR18][R160.64] ;  /* 0x00000012a0bc5981 */ /* 0x000162000c1e1100 */
[----:B------:R-:W-:-:S03]  /*3900*/  ISETP.LT.AND P5, PT, R39, R172, P0 ;  /* 0x000000ac2700720c */ /* 0x000fc600007a1270 */
[----:B------:R1:W5:Y:S01]  /*3910*/  @P4 LDG.E.U8 R192, desc[UR18][R162.64] ;  /* 0x00000012a2c04981 */ /* 0x000362000c1e1100 */
[----:B0-----:R-:W-:-:S04]  /*3920*/  LOP3.LUT R160, R20, 0x4, RZ, 0xfc, !PT ;  /* 0x0000000414a07812 */ /* 0x001fc800078efcff */
[----:B------:R-:W-:-:S05]  /*3930*/  ISETP.LT.AND P4, PT, R160, R172, P0 ;  /* 0x000000aca000720c */ /* 0x000fca0000781270 */
[----:B-1----:R-:W-:Y:S01]  /*3940*/  @P5 IMAD.MOV.U32 R162, RZ, RZ, R66 ;  /* 0x000000ffffa25224 */ /* 0x002fe200078e0042 */
[----:B------:R-:W-:Y:S01]  /*3950*/  PRMT R196, RZ, 0x7610, R196 ;  /* 0x00007610ffc47816 */ /* 0x000fe200000000c4 */
[----:B------:R-:W-:Y:S01]  /*3960*/  @P5 IMAD.MOV.U32 R163, RZ, RZ, R71 ;  /* 0x000000ffffa35224 */ /* 0x000fe200078e0047 */
[----:B------:R-:W-:Y:S01]  /*3970*/  PRMT R200, RZ, 0x7610, R200 ;  /* 0x00007610ffc87816 */ /* 0x000fe200000000c8 */
[----:B------:R-:W-:Y:S02]  /*3980*/  @P6 IMAD.MOV.U32 R164, RZ, RZ, R84 ;  /* 0x000000ffffa46224 */ /* 0x000fe400078e0054 */
[----:B------:R-:W-:Y:S01]  /*3990*/  @P6 IMAD.MOV.U32 R165, RZ, RZ, R89 ;  /* 0x000000ffffa56224 */ /* 0x000fe200078e0059 */
[C---:B------:R-:W-:Y:S01]  /*39a0*/  LOP3.LUT R161, R20.reuse, 0x14, RZ, 0xfc, !PT ;  /* 0x0000001414a17812 */ /* 0x040fe200078efcff */
[----:B------:R0:W5:Y:S01]  /*39b0*/  @P5 LDG.E.U8 R196, desc[UR18][R162.64] ;  /* 0x00000012a2c45981 */ /* 0x000162000c1e1100 */
[----:B------:R-:W-:Y:S02]  /*39c0*/  PRMT R204, RZ, 0x7610, R204 ;  /* 0x00007610ffcc7816 */ /* 0x000fe400000000cc */
[----:B------:R-:W-:Y:S01]  /*39d0*/  ISETP.LT.AND P5, PT, R161, R172, P0 ;  /* 0x000000aca100720c */ /* 0x000fe200007a1270 */
[----:B------:R1:W5:Y:S01]  /*39e0*/  @P6 LDG.E.U8 R200, desc[UR18][R164.64] ;  /* 0x00000012a4c86981 */ /* 0x000362000c1e1100 */
[----:B0-----:R-:W-:Y:S01]  /*39f0*/  LOP3.LUT R162, R20, 0x24, RZ, 0xfc, !PT ;  /* 0x0000002414a27812 */ /* 0x001fe200078efcff */
[----:B-1----:R-:W-:-:S02]  /*3a00*/  @P4 IMAD.MOV.U32 R164, RZ, RZ, R68 ;  /* 0x000000ffffa44224 */ /* 0x002fc400078e0044 */
[----:B------:R-:W-:-:S05]  /*3a10*/  @P4 IMAD.MOV.U32 R165, RZ, RZ, R73 ;  /* 0x000000ffffa54224 */ /* 0x000fca00078e0049 */
[----:B------:R0:W5:Y:S01]  /*3a20*/  @P4 LDG.E.U8 R204, desc[UR18][R164.64] ;  /* 0x00000012a4cc4981 */ /* 0x000162000c1e1100 */
[-C--:B------:R-:W-:Y:S02]  /*3a30*/  ISETP.LT.AND P4, PT, R162, R172.reuse, P0 ;  /* 0x000000aca200720c */ /* 0x080fe40000781270 */
[----:B------:R-:W-:Y:S01]  /*3a40*/  @P5 IMAD.MOV.U32 R166, RZ, RZ, R70 ;  /* 0x000000ffffa65224 */ /* 0x000fe200078e0046 */
[----:B------:R-:W-:Y:S01]  /*3a50*/  PRMT R206, RZ, 0x7610, R206 ;  /* 0x00007610ffce7816 */ /* 0x000fe200000000ce */
[----:B------:R-:W-:Y:S01]  /*3a60*/  @P5 IMAD.MOV.U32 R167, RZ, RZ, R75 ;  /* 0x000000ffffa75224 */ /* 0x000fe200078e004b */
[----:B------:R-:W-:Y:S02]  /*3a70*/  LOP3.LUT R163, R20, 0x34, RZ, 0xfc, !PT ;  /* 0x0000003414a37812 */ /* 0x000fe400078efcff */
[----:B------:R-:W-:Y:S02]  /*3a80*/  PRMT R208, RZ, 0x7610, R208 ;  /* 0x00007610ffd07816 */ /* 0x000fe400000000d0 */
[----:B------:R1:W5:Y:S01]  /*3a90*/  @P5 LDG.E.U8 R206, desc[UR18][R166.64] ;  /* 0x00000012a6ce5981 */ /* 0x000362000c1e1100 */
[----:B------:R-:W-:-:S02]  /*3aa0*/  ISETP.LT.AND P5, PT, R163, R172, P0 ;  /* 0x000000aca300720c */ /* 0x000fc400007a1270 */
[----:B0-----:R-:W-:Y:S01]  /*3ab0*/  LOP3.LUT R164, R20, 0x44, RZ, 0xfc, !PT ;  /* 0x0000004414a47812 */ /* 0x001fe200078efcff */
[----:B-1----:R-:W-:Y:S02]  /*3ac0*/  @P4 IMAD.MOV.U32 R166, RZ, RZ, R72 ;  /* 0x000000ffffa64224 */ /* 0x002fe400078e0048 */
[----:B------:R-:W-:-:S05]  /*3ad0*/  @P4 IMAD.MOV.U32 R167, RZ, RZ, R77 ;  /* 0x000000ffffa74224 */ /* 0x000fca00078e004d */
[----:B------:R-:W5:Y:S01]  /*3ae0*/  @P4 LDG.E.U8 R208, desc[UR18][R166.64] ;  /* 0x00000012a6d04981 */ /* 0x000f62000c1e1100 */
[----:B------:R-:W-:Y:S02]  /*3af0*/  ISETP.LT.AND P4, PT, R164, R172, P0 ;  /* 0x000000aca400720c */ /* 0x000fe40000781270 */
[----:B------:R-:W-:Y:S01]  /*3b00*/  @P5 IMAD.MOV.U32 R168, RZ, RZ, R74 ;  /* 0x000000ffffa85224 */ /* 0x000fe200078e004a */
[----:B------:R-:W-:Y:S01]  /*3b10*/  PRMT R210, RZ, 0x7610, R210 ;  /* 0x00007610ffd27816 */ /* 0x000fe200000000d2 */
[----:B------:R-:W-:Y:S01]  /*3b20*/  @P5 IMAD.MOV.U32 R169, RZ, RZ, R79 ;  /* 0x000000ffffa95224 */ /* 0x000fe200078e004f */
[----:B------:R-:W-:-:S04]  /*3b30*/  PRMT R212, RZ, 0x7610, R212 ;  /* 0x00007610ffd47816 */ /* 0x000fc800000000d4 */
[----:B------:R0:W5:Y:S01]  /*3b40*/  @P5 LDG.E.U8 R210, desc[UR18][R168.64] ;  /* 0x00000012a8d25981 */ /* 0x000162000c1e1100 */
[----:B------:R-:W-:-:S03]  /*3b50*/  LOP3.LUT R165, R20, 0x54, RZ, 0xfc, !PT ;  /* 0x0000005414a57812 */ /* 0x000fc600078efcff */
[----:B0-----:R-:W-:Y:S02]  /*3b60*/  @P4 IMAD.MOV.U32 R168, RZ, RZ, R76 ;  /* 0x000000ffffa84224 */ /* 0x001fe400078e004c */
[----:B------:R-:W-:Y:S01]  /*3b70*/  @P4 IMAD.MOV.U32 R169, RZ, RZ, R81 ;  /* 0x000000ffffa94224 */ /* 0x000fe200078e0051 */
[----:B------:R-:W-:-:S04]  /*3b80*/  LOP3.LUT R166, R20, 0x64, RZ, 0xfc, !PT ;  /* 0x0000006414a67812 */ /* 0x000fc800078efcff */
[----:B------:R0:W5:Y:S01]  /*3b90*/  @P4 LDG.E.U8 R212, desc[UR18][R168.64] ;  /* 0x00000012a8d44981 */ /* 0x000162000c1e1100 */
[-C--:B------:R-:W-:Y:S02]  /*3ba0*/  ISETP.LT.AND P4, PT, R165, R172.reuse, P0 ;  /* 0x000000aca500720c */ /* 0x080fe40000781270 */
[-C--:B------:R-:W-:Y:S02]  /*3bb0*/  ISETP.LT.AND P5, PT, R166, R172.reuse, P0 ;  /* 0x000000aca600720c */ /* 0x080fe400007a1270 */
[----:B------:R-:W-:Y:S02]  /*3bc0*/  LOP3.LUT R167, R20, 0x74, RZ, 0xfc, !PT ;  /* 0x0000007414a77812 */ /* 0x000fe400078efcff */
[-C--:B------:R-:W-:Y:S02]  /*3bd0*/  ISETP.LT.AND P3, PT, R88, R172.reuse, P0 ;  /* 0x000000ac5800720c */ /* 0x080fe40000761270 */
[----:B------:R-:W-:Y:S02]  /*3be0*/  ISETP.LT.AND P0, PT, R167, R172, P0 ;  /* 0x000000aca700720c */ /* 0x000fe40000701270 */
[----:B------:R-:W-:-:S03]  /*3bf0*/  PRMT R214, RZ, 0x7610, R214 ;  /* 0x00007610ffd67816 */ /* 0x000fc600000000d6 */
[----:B0-----:R-:W-:Y:S02]  /*3c00*/  @P4 IMAD.MOV.U32 R168, RZ, RZ, R78 ;  /* 0x000000ffffa84224 */ /* 0x001fe400078e004e */
[----:B------:R-:W-:Y:S01]  /*3c10*/  @P4 IMAD.MOV.U32 R169, RZ, RZ, R83 ;  /* 0x000000ffffa94224 */ /* 0x000fe200078e0053 */
[----:B------:R-:W-:-:S04]  /*3c20*/  PRMT R216, RZ, 0x7610, R216 ;  /* 0x00007610ffd87816 */ /* 0x000fc800000000d8 */
[----:B------:R0:W5:Y:S01]  /*3c30*/  @P4 LDG.E.U8 R214, desc[UR18][R168.64] ;  /* 0x00000012a8d64981 */ /* 0x000162000c1e1100 */
[----:B------:R-:W-:Y:S02]  /*3c40*/  PRMT R218, RZ, 0x7610, R218 ;  /* 0x00007610ffda7816 */ /* 0x000fe400000000da */
[----:B------:R-:W-:Y:S02]  /*3c50*/  PRMT R187, RZ, 0x7610, R187 ;  /* 0x00007610ffbb7816 */ /* 0x000fe400000000bb */
[----:B------:R-:W-:Y:S02]  /*3c60*/  PRMT R189, RZ, 0x7610, R189 ;  /* 0x00007610ffbd7816 */ /* 0x000fe400000000bd */
[----:B------:R-:W-:Y:S02]  /*3c70*/  PRMT R191, RZ, 0x7610, R191 ;  /* 0x00007610ffbf7816 */ /* 0x000fe400000000bf */
[----:B------:R-:W-:Y:S01]  /*3c80*/  PRMT R193, RZ, 0x7610, R193 ;  /* 0x00007610ffc17816 */ /* 0x000fe200000000c1 */
[----:B0-----:R-:W-:Y:S01]  /*3c90*/  @P5 IMAD.MOV.U32 R168, RZ, RZ, R80 ;  /* 0x000000ffffa85224 */ /* 0x001fe200078e0050 */
[----:B------:R-:W-:Y:S01]  /*3ca0*/  PRMT R195, RZ, 0x7610, R195 ;  /* 0x00007610ffc37816 */ /* 0x000fe200000000c3 */
[----:B------:R-:W-:Y:S01]  /*3cb0*/  @P5 IMAD.MOV.U32 R169, RZ, RZ, R85 ;  /* 0x000000ffffa95224 */ /* 0x000fe200078e0055 */
[----:B------:R-:W-:Y:S01]  /*3cc0*/  PRMT R197, RZ, 0x7610, R197 ;  /* 0x00007610ffc57816 */ /* 0x000fe200000000c5 */
[----:B------:R-:W5:Y:S01]  /*3cd0*/  @P3 LDG.E.U8 R187, desc[UR18][R94.64] ;  /* 0x000000125ebb3981 */ /* 0x000f62000c1e1100 */
[----:B------:R-:W-:-:S02]  /*3ce0*/  PRMT R199, RZ, 0x7610, R199 ;  /* 0x00007610ffc77816 */ /* 0x000fc400000000c7 */
[----:B------:R-:W-:Y:S01]  /*3cf0*/  PRMT R201, RZ, 0x7610, R201 ;  /* 0x00007610ffc97816 */ /* 0x000fe200000000c9 */
[----:B------:R0:W5:Y:S01]  /*3d00*/  @P5 LDG.E.U8 R216, desc[UR18][R168.64] ;  /* 0x00000012a8d85981 */ /* 0x000162000c1e1100 */
[----:B------:R-:W-:Y:S02]  /*3d10*/  PRMT R190, RZ, 0x7610, R190 ;  /* 0x00007610ffbe7816 */ /* 0x000fe400000000be */
[----:B------:R-:W-:Y:S01]  /*3d20*/  PRMT R194, RZ, 0x7610, R194 ;  /* 0x00007610ffc27816 */ /* 0x000fe200000000c2 */
[----:B------:R-:W5:Y:S01]  /*3d30*/  @P3 LDG.E.U8 R189, desc[UR18][R102.64] ;  /* 0x0000001266bd3981 */ /* 0x000f62000c1e1100 */
[----:B------:R-:W-:Y:S02]  /*3d40*/  PRMT R198, RZ, 0x7610, R198 ;  /* 0x00007610ffc67816 */ /* 0x000fe400000000c6 */
[----:B------:R-:W-:Y:S01]  /*3d50*/  PRMT R202, RZ, 0x7610, R202 ;  /* 0x00007610ffca7816 */ /* 0x000fe200000000ca */
[----:B------:R-:W5:Y:S01]  /*3d60*/  @P3 LDG.E.U8 R191, desc[UR18][R110.64] ;  /* 0x000000126ebf3981 */ /* 0x000f62000c1e1100 */
        /* <DEDUP_REMOVED lines=15> */
[----:B------:R-:W-:-:S02]  /*3e60*/  PRMT R229, RZ, 0x7610, R229 ;  /* 0x00007610ffe57816 */ /* 0x000fc400000000e5 */
[----:B------:R-:W-:Y:S01]  /*3e70*/  PRMT R231, RZ, 0x7610, R231 ;  /* 0x00007610ffe77816 */ /* 0x000fe200000000e7 */
[----:B------:R-:W5:Y:S01]  /*3e80*/  @P3 LDG.E.U8 R199, desc[UR18][R144.64] ;  /* 0x0000001290c73981 */ /* 0x000f62000c1e1100 */
        /* <DEDUP_REMOVED lines=12> */
[----:B------:R-:W-:-:S03]  /*3f50*/  PRMT R234, RZ, 0x7610, R234 ;  /* 0x00007610ffea7816 */ /* 0x000fc600000000ea */
[----:B------:R-:W5:Y:S04]  /*3f60*/  @P3 LDG.E.U8 R202, desc[UR18][R120.64] ;  /* 0x0000001278ca3981 */ /* 0x000f68000c1e1100 */
        /* <DEDUP_REMOVED lines=19> */
[----:B------:R-:W5:Y:S01]  /*40a0*/  @P3 LDG.E.U8 R234, desc[UR18][R158.64] ;  /* 0x000000129eea3981 */ /* 0x000f62000c1e1100 */
[----:B0-----:R-:W-:-:S04]  /*40b0*/  SHF.R.S32.HI R168, RZ, 0x7, R0 ;  /* 0x00000007ffa87819 */ /* 0x001fc80000011400 */
[----:B------:R-:W-:Y:S01]  /*40c0*/  SGXT R168, R168, 0x1 ;  /* 0x00000001a8a8781a */ /* 0x000fe20000000200 */
[----:B------:R-:W-:-:S04]  /*40d0*/  @!UP0 UIADD3 UR4, UPT, UPT, -UR11, 0x100000, URZ ;  /* 0x001000000b048890 */ /* 0x000fc8000fffe1ff */
[----:B------:R-:W-:Y:S02]  /*40e0*/  @!UP0 USHF.L.U32 UR5, UR4, 0xb, URZ ;  /* 0x0000000b04058899 */ /* 0x000fe400080006ff */
[----:B------:R-:W-:Y:S01]  /*40f0*/  @!UP0 USHF.L.U32 UR4, UR4, 0x1, URZ ;  /* 0x0000000104048899 */ /* 0x000fe200080006ff */
[----:B------:R-:W-:Y:S01]  /*4100*/  LOP3.LUT R169, R168, 0x90, RZ, 0xc0, !PT ;  /* 0x00000090a8a97812 */ /* 0x000fe200078ec0ff */
[----:B------:R-:W-:-:S03]  /*4110*/  VOTEU.ALL UP0, P2 ;  /* 0x0000000000ff7886 */ /* 0x000fc60001000000 */
[----:B------:R-:W-:-:S04]  /*4120*/  LOP3.LUT R168, R169, 0x7f, R0, 0x78, !PT ;  /* 0x0000007fa9a87812 */ /* 0x000fc800078e7800 */
[----:B------:R-:W-:-:S03]  /*4130*/  LOP3.LUT R169, R168, 0x20, RZ, 0x3c, !PT ;  /* 0x00000020a8a97812 */ /* 0x000fc600078e3cff */
[----:B------:R0:W1:Y:S01]  /*4140*/  @!UP0 SYNCS.EXCH.64 URZ, [UR9+0x8008], UR4 ;  /* 0x0080080409ff85b2 */ /* 0x0000620008000100 */
[----:B--2---:R-:W-:Y:S04]  /*4150*/  STS.U8 [R168+UR9], R203 ;  /* 0x000000cba8007988 */ /* 0x004fe80008000009 */
[----:B---3--:R-:W-:Y:S04]  /*4160*/  STS.U8 [R168+UR9+0x200], R205 ;  /* 0x000200cda8007988 */ /* 0x008fe80008000009 */
[----:B----4-:R-:W-:Y:S04]  /*4170*/  STS.U8 [R168+UR9+0x400], R207 ;  /* 0x000400cfa8007988 */ /* 0x010fe80008000009 */
[----:B-----5:R-:W-:Y:S04]  /*4180*/  STS.U8 [R168+UR9+0x600], R209 ;  /* 0x000600d1a8007988 */ /* 0x020fe80008000009 */
[----:B------:R-:W-:Y:S04]  /*4190*/  STS.U8 [R168+UR9+0x800], R211 ;  /* 0x000800d3a8007988 */ /* 0x000fe80008000009 */
[----:B------:R-:W-:Y:S04]  /*41a0*/  STS.U8 [R168+UR9+0xa00], R213 ;  /* 0x000a00d5a8007988 */ /* 0x000fe80008000009 */
[----:B------:R-:W-:Y:S04]  /*41b0*/  STS.U8 [R168+UR9+0xc00], R215 ;  /* 0x000c00d7a8007988 */ /* 0x000fe80008000009 */
[----:B------:R-:W-:Y:S04]  /*41c0*/  STS.U8 [R168+UR9+0xe00], R217 ;  /* 0x000e00d9a8007988 */ /* 0x000fe80008000009 */
[----:B------:R-:W-:Y:S04]  /*41d0*/  STS.U8 [R168+UR9+0x1000], R219 ;  /* 0x001000dba8007988 */ /* 0x000fe80008000009 */
[----:B------:R-:W-:Y:S04]  /*41e0*/  STS.U8 [R168+UR9+0x1200], R221 ;  /* 0x001200dda8007988 */ /* 0x000fe80008000009 */
[----:B------:R-:W-:Y:S04]  /*41f0*/  STS.U8 [R168+UR9+0x1400], R223 ;  /* 0x001400dfa8007988 */ /* 0x000fe80008000009 */
[----:B------:R-:W-:Y:S04]  /*4200*/  STS.U8 [R168+UR9+0x1600], R225 ;  /* 0x001600e1a8007988 */ /* 0x000fe80008000009 */
[----:B------:R2:W-:Y:S04]  /*4210*/  STS.U8 [R168+UR9+0x1800], R171 ;  /* 0x001800aba8007988 */ /* 0x0005e80008000009 */
[----:B------:R-:W-:Y:S04]  /*4220*/  STS.U8 [R168+UR9+0x1a00], R181 ;  /* 0x001a00b5a8007988 */ /* 0x000fe80008000009 */
[----:B------:R-:W-:Y:S04]  /*4230*/  STS.U8 [R168+UR9+0x1c00], R183 ;  /* 0x001c00b7a8007988 */ /* 0x000fe80008000009 */
[----:B------:R-:W-:Y:S01]  /*4240*/  STS.U8 [R168+UR9+0x1e00], R185 ;  /* 0x001e00b9a8007988 */ /* 0x000fe20008000009 */
[----:B--2---:R-:W-:-:S03]  /*4250*/  LOP3.LUT R171, R168, 0x60, RZ, 0x3c, !PT ;  /* 0x00000060a8ab7812 */ /* 0x004fc600078e3cff */
[----:B------:R2:W-:Y:S04]  /*4260*/  STS.U8 [R169+UR9+0x300], R170 ;  /* 0x000300aaa9007988 */ /* 0x0005e80008000009 */
[----:B------:R0:W-:Y:S04]  /*4270*/  STS.U8 [R169+UR9+0x700], R182 ;  /* 0x000700b6a9007988 */ /* 0x0001e80008000009 */
[----:B------:R0:W-:Y:S01]  /*4280*/  STS.U8 [R169+UR9+0xb00], R184 ;  /* 0x000b00b8a9007988 */ /* 0x0001e20008000009 */
[----:B--2---:R-:W-:-:S03]  /*4290*/  LOP3.LUT R170, R168, 0x40, RZ, 0x3c, !PT ;  /* 0x00000040a8aa7812 */ /* 0x004fc600078e3cff */
[----:B------:R0:W-:Y:S04]  /*42a0*/  STS.U8 [R169+UR9+0xf00], R186 ;  /* 0x000f00baa9007988 */ /* 0x0001e80008000009 */
        /* <DEDUP_REMOVED lines=8> */
[----:B------:R0:W-:Y:S01]  /*4330*/  STS.U8 [R169+UR9+0x1100], R212 ;  /* 0x001100d4a9007988 */ /* 0x0001e20008000009 */
[----:B------:R-:W-:-:S03]  /*4340*/  ISETP.NE.U32.AND P0, PT, RZ, UR16, PT ;  /* 0x00000010ff007c0c */ /* 0x000fc6000bf05070 */
[----:B------:R0:W-:Y:S01]  /*4350*/  STS.U8 [R169+UR9+0x1500], R214 ;  /* 0x001500d6a9007988 */ /* 0x0001e20008000009 */
[----:B------:R-:W-:-:S03]  /*4360*/  ISETP.LT.OR P3, PT, R4, 0x80, P0 ;  /* 0x000000800400780c */ /* 0x000fc60000761670 */
        /* <DEDUP_REMOVED lines=34> */
[----:B-1----:R1:W-:Y:S06]  /*4590*/  MEMBAR.ALL.CTA ;  /* 0x0000000000007992 */ /* 0x0023ec0000008000 */
[----:B-1----:R-:W1:Y:S02]  /*45a0*/  FENCE.VIEW.ASYNC.S ;  /* 0x00000000000073c6 */ /* 0x002e640000000000 */
[----:B-1----:R-:W-:Y:S01]  /*45b0*/  BAR.SYNC.DEFER_BLOCKING 0x0 ;  /* 0x0000000000007b1d */ /* 0x002fe20000010000 */
[----:B------:R-:W-:-:S05]  /*45c0*/  ISETP.GE.AND P4, PT, R4, 0x100, PT ;  /* 0x000001000400780c */ /* 0x000fca0003f86270 */
[----:B------:R-:W-:Y:S08]  /*45d0*/  @P3 BRA `(.L_x_6) ;  /* 0x0000000000843947 */ /* 0x000ff00003800000 */
[----:B0-----:R-:W-:Y:S02]  /*45e0*/  UIADD3 UR4, UPT, UPT, UR9, 0x2000, URZ ;  /* 0x0000200009047890 */ /* 0x001fe4000fffe0ff */
[----:B------:R-:W-:Y:S02]  /*45f0*/  USHF.R.U32.HI UR12, URZ, 0x4, UR9 ;  /* 0x00000004ff0c7899 */ /* 0x000fe40008011609 */
[----:B------:R-:W-:Y:S02]  /*4600*/  USHF.R.U32.HI UR4, URZ, 0x4, UR4 ;  /* 0x00000004ff047899 */ /* 0x000fe40008011604 */
[----:B------:R-:W-:Y:S02]  /*4610*/  USGXT.U32 UR12, UR12, 0xe ;  /* 0x0000000e0c0c789a */ /* 0x000fe40008000000 */
[----:B------:R-:W-:Y:S02]  /*4620*/  USGXT.U32 UR14, UR4, 0xe ;  /* 0x0000000e040e789a */ /* 0x000fe40008000000 */
[----:B------:R-:W-:-:S02]  /*4630*/  UIADD3 UR26, UP0, UPT, UR12, 0x80, URZ ;  /* 0x000000800c1a7890 */ /* 0x000fc4000ff1e0ff */
[----:B------:R-:W-:Y:S01]  /*4640*/  UIADD3 UR28, UP1, UPT, UR14, 0x2, URZ ;  /* 0x000000020e1c7890 */ /* 0x000fe2000ff3e0ff */
[----:B------:R-:W-:Y:S01]  /*4650*/  UMOV UR4, URZ ;  /* 0x000000ff00047c82 */ /* 0x000fe20008000000 */
[----:B------:R-:W-:Y:S01]  /*4660*/  UMOV UR30, 0x0 ;  /* 0x00000000001e7882 */ /* 0x000fe20000000000 */
[----:B------:R-:W-:Y:S02]  /*4670*/  UIADD3.X UR27, UPT, UPT, UR4, -0x7fffbfe0, URZ, UP0, !UPT ;  /* 0x80004020041b7890 */ /* 0x000fe400087fe4ff */
[----:B------:R-:W-:Y:S02]  /*4680*/  UIADD3.X UR29, UPT, UPT, UR4, 0x40004040, URZ, UP1, !UPT ;  /* 0x40004040041d7890 */ /* 0x000fe40008ffe4ff */
[----:B------:R-:W-:Y:S02]  /*4690*/  UIADD3.64 UR16, UPT, UPT, UR26, 0x80, URZ ;  /* 0x000000801a107897 */ /* 0x000fe4000fffe0ff */
[----:B------:R-:W-:Y:S02]  /*46a0*/  UIADD3.64 UR20, UPT, UPT, UR28, 0x2, URZ ;  /* 0x000000021c147897 */ /* 0x000fe4000fffe0ff */
[----:B------:R-:W-:-:S02]  /*46b0*/  UIADD3.64 UR22, UPT, UPT, UR26, 0x100, URZ ;  /* 0x000001001a167897 */ /* 0x000fc4000fffe0ff */
[----:B------:R-:W-:Y:S01]  /*46c0*/  UIADD3.64 UR24, UPT, UPT, UR28, 0x4, URZ ;  /* 0x000000041c187897 */ /* 0x000fe2000fffe0ff */
[----:B------:R-:W-:Y:S01]  /*46d0*/  UMOV UR31, 0x4108010 ;  /* 0x04108010001f7882 */ /* 0x000fe20000000000 */
[----:B------:R-:W-:Y:S01]  /*46e0*/  UMOV UR13, 0x80004020 ;  /* 0x80004020000d7882 */ /* 0x000fe20000000000 */
[----:B------:R-:W-:Y:S01]  /*46f0*/  UMOV UR15, 0x40004040 ;  /* 0x40004040000f7882 */ /* 0x000fe20000000000 */
[----:B------:R-:W-:Y:S01]  /*4700*/  UMOV UR32, 0x0 ;  /* 0x0000000000207882 */ /* 0x000fe20000000000 */
[----:B------:R-:W-:Y:S01]  /*4710*/  UMOV UR33, 0x4108010 ;  /* 0x0410801000217882 */ /* 0x000fe20000000000 */
[----:B------:R-:W-:Y:S01]  /*4720*/  UMOV UR34, 0x0 ;  /* 0x0000000000227882 */ /* 0x000fe20000000000 */
[----:B------:R-:W-:Y:S01]  /*4730*/  UMOV UR35, 0x4108010 ;  /* 0x0410801000237882 */ /* 0x000fe20000000000 */
[----:B------:R-:W-:Y:S01]  /*4740*/  UMOV UR4, UR6 ;  /* 0x0000000600047c82 */ /* 0x000fe20008000000 */
[----:B------:R-:W-:Y:S01]  /*4750*/  UMOV UR5, URZ ;  /* 0x000000ff00057c82 */ /* 0x000fe20008000000 */
[----:B------:R1:W-:Y:S01]  /*4760*/  UTCQMMA gdesc[UR12], gdesc[UR14], tmem[UR8], tmem[UR30], idesc[UR31], !UPT ;  /* 0x00ff1e0e0c0075ea */ /* 0x0003e2000f800308 */
[----:B------:R-:W-:Y:S01]  /*4770*/  UMOV UR36, 0x0 ;  /* 0x0000000000247882 */ /* 0x000fe20000000000 */
[----:B------:R-:W-:Y:S01]  /*4780*/  UMOV UR37, 0x4108010 ;  /* 0x0410801000257882 */ /* 0x000fe20000000000 */
[----:B------:R1:W-:Y:S01]  /*4790*/  UTCQMMA gdesc[UR26], gdesc[UR28], tmem[UR8], tmem[UR32], idesc[UR33], UPT ;  /* 0x00ff201c1a0075ea */ /* 0x0003e2000b800308 */
[----:B------:R-:W-:Y:S01]  /*47a0*/  UMOV UR4, UR4 ;  /* 0x0000000400047c82 */ /* 0x000fe20008000000 */
[----:B------:R1:W-:Y:S01]  /*47b0*/  UTCQMMA gdesc[UR16], gdesc[UR20], tmem[UR8], tmem[UR34], idesc[UR35], UPT ;  /* 0x00ff2214100075ea */ /* 0x0003e2000b800308 */
[----:B------:R1:W-:Y:S01]  /*47c0*/  UTCQMMA gdesc[UR22], gdesc[UR24], tmem[UR8], tmem[UR36], idesc[UR37], UPT ;  /* 0x00ff2418160075ea */ /* 0x0003e2000b800308 */
[----:B------:R1:W-:Y:S01]  /*47d0*/  UTCBAR [UR4], URZ ;  /* 0x000000ff040073e9 */ /* 0x0003e200080000ff */
[----:B------:R-:W-:Y:S01]  /*47e0*/  NOP ;  /* 0x0000000000007918 */ /* 0x000fe20000000000 */
.L_x_6:
[----:B01----:R-:W-:Y:S01]  /*47f0*/  UMOV UR4, URZ ;  /* 0x000000ff00047c82 */ /* 0x003fe20008000000 */
[----:B------:R-:W-:Y:S05]  /*4800*/  @!P4 BRA `(.L_x_7) ;  /* 0x0000001c00a8c947 */ /* 0x000fea0003800000 */
[----:B------:R-:W-:Y:S01]  /*4810*/  UIADD3 UR7, UPT, UPT, UR9, 0x4000, URZ ;  /* 0x0000400009077890 */ /* 0x000fe2000fffe0ff */
[----:B------:R-:W-:Y:S01]  /*4820*/  SHF.R.S32.HI R177, RZ, 0x1f, R4 ;  /* 0x0000001fffb17819 */ /* 0x000fe20000011404 */
[----:B------:R-:W-:Y:S01]  /*4830*/  UIADD3 UR11, UPT, UPT, UR9, 0x6000, URZ ;  /* 0x00006000090b7890 */ /* 0x000fe2000fffe0ff */
[----:B------:R-:W-:Y:S01]  /*4840*/  IMAD.SHL.U32 R173, R128, 0x80, RZ ;  /* 0x0000008080ad7824 */ /* 0x000fe200078e00ff */
[----:B------:R-:W-:Y:S01]  /*4850*/  USHF.R.U32.HI UR7, URZ, 0x4, UR7 ;  /* 0x00000004ff077899 */ /* 0x000fe20008011607 */
[----:B------:R-:W-:Y:S01]  /*4860*/  LEA.HI R177, R177, R4, RZ, 0x7 ;  /* 0x00000004b1b17211 */ /* 0x000fe200078f38ff */
[----:B------:R-:W-:Y:S01]  /*4870*/  USHF.R.U32.HI UR11, URZ, 0x4, UR11 ;  /* 0x00000004ff0b7899 */ /* 0x000fe2000801160b */
[----:B------:R-:W-:Y:S01]  /*4880*/  IMAD.SHL.U32 R175, R129, 0x80, RZ ;  /* 0x0000008081af7824 */ /* 0x000fe200078e00ff */
[----:B------:R-:W-:Y:S01]  /*4890*/  USGXT.U32 UR12, UR7, 0xe ;  /* 0x0000000e070c789a */ /* 0x000fe20008000000 */
[----:B------:R-:W-:Y:S01]  /*48a0*/  SHF.R.S32.HI R177, RZ, 0x7, R177 ;  /* 0x00000007ffb17819 */ /* 0x000fe200000114b1 */
[----:B------:R-:W-:Y:S01]  /*48b0*/  USGXT.U32 UR14, UR11, 0xe ;  /* 0x0000000e0b0e789a */ /* 0x000fe20008000000 */
[----:B------:R-:W-:Y:S01]  /*48c0*/  VIADD R172, R172, 0xffffff80 ;  /* 0xffffff80acac7836 */ /* 0x000fe20000000000 */
[----:B------:R-:W-:Y:S01]  /*48d0*/  UIADD3 UR28, UP0, UPT, UR12, 0x80, URZ ;  /* 0x000000800c1c7890 */ /* 0x000fe2000ff1e0ff */
[----:B------:R-:W-:Y:S01]  /*48e0*/  VIMNMX R177, PT, PT, R177, 0x2, !PT ;  /* 0x00000002b1b17848 */ /* 0x000fe20007fe0100 */
[----:B------:R-:W-:Y:S01]  /*48f0*/  UIADD3 UR30, UP1, UPT, UR14, 0x2, URZ ;  /* 0x000000020e1e7890 */ /* 0x000fe2000ff3e0ff */
[----:B------:R-:W-:Y:S01]  /*4900*/  IMAD.MOV.U32 R128, RZ, RZ, RZ ;  /* 0x000000ffff807224 */ /* 0x000fe200078e00ff */
[----:B------:R-:W-:Y:S01]  /*4910*/  UMOV UR4, URZ ;  /* 0x000000ff00047c82 */ /* 0x000fe20008000000 */
[----:B------:R-:W-:Y:S01]  /*4920*/  UMOV UR5, URZ ;  /* 0x000000ff00057c82 */ /* 0x000fe20008000000 */
[----:B------:R-:W-:Y:S01]  /*4930*/  UIADD3.X UR29, UPT, UPT, UR4, -0x7fffbfe0, URZ, UP0, !UPT ;  /* 0x80004020041d7890 */ /* 0x000fe200087fe4ff */
[----:B------:R-:W-:Y:S01]  /*4940*/  SHF.R.S32.HI R174, RZ, 0x1f, R173 ;  /* 0x0000001fffae7819 */ /* 0x000fe200000114ad */
[----:B------:R-:W-:Y:S01]  /*4950*/  UIADD3.X UR31, UPT, UPT, UR5, 0x40004040, URZ, UP1, !UPT ;  /* 0x40004040051f7890 */ /* 0x000fe20008ffe4ff */
[----:B------:R-:W-:Y:S01]  /*4960*/  SHF.R.S32.HI R176, RZ, 0x1f, R175 ;  /* 0x0000001fffb07819 */ /* 0x000fe200000114af */
[----:B------:R-:W-:Y:S01]  /*4970*/  VIADD R177, R177, 0xffffffff ;  /* 0xffffffffb1b17836 */ /* 0x000fe20000000000 */
[----:B------:R-:W-:-:S02]  /*4980*/  UIADD3.64 UR20, UPT, UPT, UR28, 0x80, URZ ;  /* 0x000000801c147897 */ /* 0x000fc4000fffe0ff */
[----:B------:R-:W-:Y:S02]  /*4990*/  UIADD3.64 UR22, UPT, UPT, UR30, 0x2, URZ ;  /* 0x000000021e167897 */ /* 0x000fe4000fffe0ff */
[----:B------:R-:W-:Y:S02]  /*49a0*/  UIADD3.64 UR24, UPT, UPT, UR28, 0x100, URZ ;  /* 0x000001001c187897 */ /* 0x000fe4000fffe0ff */
[----:B------:R-:W-:Y:S01]  /*49b0*/  UIADD3.64 UR26, UPT, UPT, UR30, 0x4, URZ ;  /* 0x000000041e1a7897 */ /* 0x000fe2000fffe0ff */
[----:B------:R-:W-:-:S11]  /*49c0*/  UMOV UR11, 0x1 ;  /* 0x00000001000b7882 */ /* 0x000fd60000000000 */
.L_x_10:
[C---:B------:R-:W-:Y:S01]  /*49d0*/  IADD3 R156, P4, PT, R175.reuse, R156, RZ ;  /* 0x0000009caf9c7210 */ /* 0x040fe20007f9e0ff */
[----:B------:R-:W-:Y:S01]  /*49e0*/  IMAD.U32 R128, R128, -0x80000000, RZ ;  /* 0x8000000080807824 */ /* 0x000fe200078e00ff */
[C---:B------:R-:W-:Y:S02]  /*49f0*/  IADD3 R158, P3, PT, R175.reuse, R158, RZ ;  /* 0x0000009eaf9e7210 */ /* 0x040fe40007f7e0ff */
[C---:B------:R-:W-:Y:S01]  /*4a00*/  IADD3 R154, P5, PT, R175.reuse, R154, RZ ;  /* 0x0000009aaf9a7210 */ /* 0x040fe20007fbe0ff */
[C---:B------:R-:W-:Y:S01]  /*4a10*/  IMAD.X R157, R176.reuse, 0x1, R157, P4 ;  /* 0x00000001b09d7824 */ /* 0x040fe200020e069d */
        /* <DEDUP_REMOVED lines=40> */
[----:B------:R-:W-:Y:S01]  /*4ca0*/  IADD3 R116, P3, PT, R175, R116, RZ ;  /* 0x00000074af747210 */ /* 0x000fe20007f7e0ff */
[C---:B------:R-:W-:Y:S01]  /*4cb0*/  IMAD.X R99, R176.reuse, 0x1, R99, P4 ;  /* 0x00000001b0637824 */ /* 0x040fe200020e0663 */
[----:B------:R-:W-:Y:S01]  /*4cc0*/  IADD3 R52, P4, PT, R173, R52, RZ ;  /* 0x00000034ad347210 */ /* 0x000fe20007f9e0ff */
[C---:B------:R-:W-:Y:S01]  /*4cd0*/  IMAD.X R119, R176.reuse, 0x1, R119, P6 ;  /* 0x00000001b0777824 */ /* 0x040fe200030e0677 */
[C---:B------:R-:W-:Y:S01]  /*4ce0*/  IADD3 R112, P5, PT, R175.reuse, R112, RZ ;  /* 0x00000070af707210 */ /* 0x040fe20007fbe0ff */
[----:B------:R-:W-:Y:S01]  /*4cf0*/  IMAD.X R117, R176, 0x1, R117, P3 ;  /* 0x00000001b0757824 */ /* 0x000fe200018e0675 */
[----:B------:R-:W-:Y:S01]  /*4d00*/  IADD3 R110, P6, PT, R175, R110, RZ ;  /* 0x0000006eaf6e7210 */ /* 0x000fe20007fde0ff */
[----:B------:R-:W-:Y:S01]  /*4d10*/  IMAD.X R57, R174, 0x1, R57, P4 ;  /* 0x00000001ae397824 */ /* 0x000fe200020e0639 */
[----:B------:R-:W-:Y:S01]  /*4d20*/  IADD3 R48, P4, PT, R173, R48, RZ ;  /* 0x00000030ad307210 */ /* 0x000fe20007f9e0ff */
[C---:B------:R-:W-:Y:S01]  /*4d30*/  IMAD.X R113, R176.reuse, 0x1, R113, P5 ;  /* 0x00000001b0717824 */ /* 0x040fe200028e0671 */
[C---:B------:R-:W-:Y:S01]  /*4d40*/  IADD3 R108, P3, PT, R175.reuse, R108, RZ ;  /* 0x0000006caf6c7210 */ /* 0x040fe20007f7e0ff */
[----:B------:R-:W-:Y:S01]  /*4d50*/  IMAD.X R111, R176, 0x1, R111, P6 ;  /* 0x00000001b06f7824 */ /* 0x000fe200030e066f */
[C---:B------:R-:W-:Y:S01]  /*4d60*/  IADD3 R104, P5, PT, R175.reuse, R104, RZ ;  /* 0x00000068af687210 */ /* 0x040fe20007fbe0ff */
[----:B------:R-:W-:Y:S01]  /*4d70*/  IMAD.X R53, R174, 0x1, R53, P4 ;  /* 0x00000001ae357824 */ /* 0x000fe200020e0635 */
[----:B------:R-:W-:Y:S01]  /*4d80*/  IADD3 R102, P6, PT, R175, R102, RZ ;  /* 0x00000066af667210 */ /* 0x000fe20007fde0ff */
[C---:B------:R-:W-:Y:S01]  /*4d90*/  IMAD.X R109, R176.reuse, 0x1, R109, P3 ;  /* 0x00000001b06d7824 */ /* 0x040fe200018e066d */
        /* <DEDUP_REMOVED lines=8> */
[C---:B------:R-:W-:Y:S01]  /*4e20*/  IADD3 R40, P4, PT, R173.reuse, R40, RZ ;  /* 0x00000028ad287210 */ /* 0x040fe20007f9e0ff */
[C---:B------:R-:W-:Y:S01]  /*4e30*/  IMAD.X R97, R176.reuse, 0x1, R97, P5 ;  /* 0x00000001b0617824 */ /* 0x040fe200028e0661 */
[C---:B------:R-:W-:Y:S01]  /*4e40*/  IADD3 R84, P3, PT, R173.reuse, R84, RZ ;  /* 0x00000054ad547210 */ /* 0x040fe20007f7e0ff */
[----:B------:R-:W-:Y:S01]  /*4e50*/  IMAD.X R95, R176, 0x1, R95, P6 ;  /* 0x00000001b05f7824 */ /* 0x000fe200030e065f */
        /* <DEDUP_REMOVED lines=17> */
[----:B0-----:R-:W0:Y:S01]  /*4f70*/  SYNCS.PHASECHK.TRANS64.TRYWAIT P4, [UR6], R128 ;  /* 0x00000080ff0075a7 */ /* 0x001e220008081106 */
        /* <DEDUP_REMOVED lines=36> */
[----:B------:R-:W-:Y:S01]  /*51c0*/  IMAD.X R11, R174, 0x1, R11, P3 ;  /* 0x00000001ae0b7824 */ /* 0x000fe200018e060b */
[-C--:B------:R-:W-:Y:S01]  /*51d0*/  ISETP.GE.AND P3, PT, R20, R172.reuse, PT ;  /* 0x000000ac1400720c */ /* 0x080fe20003f66270 */
[----:B------:R-:W-:Y:S01]  /*51e0*/  IMAD.X R73, R174, 0x1, R73, P5 ;  /* 0x00000001ae497824 */ /* 0x000fe200028e0649 */
[-C--:B------:R-:W-:Y:S01]  /*51f0*/  ISETP.GE.AND P5, PT, R160, R172.reuse, PT ;  /* 0x000000aca000720c */ /* 0x080fe20003fa6270 */
[----:B------:R-:W-:Y:S01]  /*5200*/  IMAD.X R9, R174, 0x1, R9, P6 ;  /* 0x00000001ae097824 */ /* 0x000fe200030e0609 */
[----:B------:R-:W-:-:S02]  /*5210*/  ISETP.GE.AND P6, PT, R5, R172, PT ;  /* 0x000000ac0500720c */ /* 0x000fc40003fc6270 */
[----:B------:R-:W-:Y:S01]  /*5220*/  PRMT R179, RZ, 0x7610, R179 ;  /* 0x00007610ffb37816 */ /* 0x000fe200000000b3 */
[----:B0-----:R-:W-:Y:S10]  /*5230*/  @!P4 BRA `(.L_x_8) ;  /* 0x0000002000fcc947 */ /* 0x001ff40003800000 */
.L_x_16:
[-C--:B------:R-:W-:Y:S01]  /*5240*/  ISETP.GE.AND P4, PT, R21, R172.reuse, PT ;  /* 0x000000ac1500720c */ /* 0x080fe20003f86270 */
[----:B------:R-:W2:Y:S01]  /*5250*/  @!P3 LDG.E.U8 R179, desc[UR18][R8.64] ;  /* 0x0000001208b3b981 */ /* 0x000ea2000c1e1100 */
[----:B------:R-:W-:Y:S01]  /*5260*/  PRMT R181, RZ, 0x7610, R181 ;  /* 0x00007610ffb57816 */ /* 0x000fe200000000b5 */
[----:B------:R-:W-:Y:S01]  /*5270*/  @!P5 IMAD.MOV.U32 R128, RZ, RZ, R68 ;  /* 0x000000ffff80d224 */ /* 0x000fe200078e0044 */
[----:B------:R-:W-:Y:S01]  /*5280*/  PRMT R224, RZ, 0x7610, R224 ;  /* 0x00007610ffe07816 */ /* 0x000fe200000000e0 */
[----:B------:R-:W-:Y:S01]  /*5290*/  @!P5 IMAD.MOV.U32 R129, RZ, RZ, R73 ;  /* 0x000000ffff81d224 */ /* 0x000fe200078e0049 */
[----:B------:R-:W-:Y:S02]  /*52a0*/  PRMT R222, RZ, 0x7610, R222 ;  /* 0x00007610ffde7816 */ /* 0x000fe400000000de */
[----:B------:R-:W3:Y:S01]  /*52b0*/  @!P6 LDG.E.U8 R181, desc[UR18][R10.64] ;  /* 0x000000120ab5e981 */ /* 0x000ee2000c1e1100 */
[-C--:B------:R-:W-:Y:S02]  /*52c0*/  ISETP.GE.AND P6, PT, R161, R172.reuse, PT ;  /* 0x000000aca100720c */ /* 0x080fe40003fc6270 */
[-C--:B------:R-:W-:Y:S01]  /*52d0*/  ISETP.GE.AND P3, PT, R6, R172.reuse, PT ;  /* 0x000000ac0600720c */ /* 0x080fe20003f66270 */
[----:B------:R0:W4:Y:S01]  /*52e0*/  @!P5 LDG.E.U8 R224, desc[UR18][R128.64] ;  /* 0x0000001280e0d981 */ /* 0x000122000c1e1100 */
[----:B------:R-:W-:-:S02]  /*52f0*/  ISETP.GE.AND P5, PT, R7, R172, PT ;  /* 0x000000ac0700720c */ /* 0x000fc40003fa6270 */
[----:B------:R-:W-:Y:S01]  /*5300*/  PRMT R220, RZ, 0x7610, R220 ;  /* 0x00007610ffdc7816 */ /* 0x000fe200000000dc */
[----:B0-----:R-:W-:Y:S02]  /*5310*/  @!P4 IMAD.MOV.U32 R128, RZ, RZ, R54 ;  /* 0x000000ffff80c224 */ /* 0x001fe400078e0036 */
[----:B------:R-:W-:-:S05]  /*5320*/  @!P4 IMAD.MOV.U32 R129, RZ, RZ, R59 ;  /* 0x000000ffff81c224 */ /* 0x000fca00078e003b */
[----:B------:R0:W5:Y:S01]  /*5330*/  @!P4 LDG.E.U8 R222, desc[UR18][R128.64] ;  /* 0x0000001280dec981 */ /* 0x000162000c1e1100 */
[----:B------:R-:W-:Y:S02]  /*5340*/  ISETP.GE.AND P4, PT, R22, R172, PT ;  /* 0x000000ac1600720c */ /* 0x000fe40003f86270 */
[----:B------:R-:W-:Y:S02]  /*5350*/  PRMT R183, RZ, 0x7610, R183 ;  /* 0x00007610ffb77816 */ /* 0x000fe400000000b7 */
[----:B------:R-:W-:Y:S02]  /*5360*/  PRMT R185, RZ, 0x7610, R185 ;  /* 0x00007610ffb97816 */ /* 0x000fe400000000b9 */
[----:B------:R-:W-:Y:S02]  /*5370*/  PRMT R218, RZ, 0x7610, R218 ;  /* 0x00007610ffda7816 */ /* 0x000fe400000000da */
[----:B------:R-:W2:Y:S01]  /*5380*/  @!P3 LDG.E.U8 R183, desc[UR18][R12.64] ;  /* 0x000000120cb7b981 */ /* 0x000ea2000c1e1100 */
[----:B0-----:R-:W-:-:S02]  /*5390*/  @!P6 IMAD.MOV.U32 R128, RZ, RZ, R70 ;  /* 0x000000ffff80e224 */ /* 0x001fc400078e0046 */
[----:B------:R-:W-:Y:S01]  /*53a0*/  @!P6 IMAD.MOV.U32 R129, RZ, RZ, R75 ;  /* 0x000000ffff81e224 */ /* 0x000fe200078e004b */
[----:B------:R-:W2:Y:S04]  /*53b0*/  @!P5 LDG.E.U8 R185, desc[UR18][R16.64] ;  /* 0x0000001210b9d981 */ /* 0x000ea8000c1e1100 */
[----:B------:R0:W2:Y:S01]  /*53c0*/  @!P6 LDG.E.U8 R220, desc[UR18][R128.64] ;  /* 0x0000001280dce981 */ /* 0x0000a2000c1e1100 */
[-C--:B------:R-:W-:Y:S02]  /*53d0*/  ISETP.GE.AND P6, PT, R162, R172.reuse, PT ;  /* 0x000000aca200720c */ /* 0x080fe40003fc6270 */
[-C--:B------:R-:W-:Y:S02]  /*53e0*/  ISETP.GE.AND P3, PT, R14, R172.reuse, PT ;  /* 0x000000ac0e00720c */ /* 0x080fe40003f66270 */
[----:B------:R-:W-:Y:S01]  /*53f0*/  ISETP.GE.AND P5, PT, R15, R172, PT ;  /* 0x000000ac0f00720c */ /* 0x000fe20003fa6270 */
[----:B0-----:R-:W-:-:S02]  /*5400*/  @!P4 IMAD.MOV.U32 R128, RZ, RZ, R56 ;  /* 0x000000ffff80c224 */ /* 0x001fc400078e0038 */
[----:B------:R-:W-:Y:S01]  /*5410*/  @!P4 IMAD.MOV.U32 R129, RZ, RZ, R61 ;  /* 0x000000ffff81c224 */ /* 0x000fe200078e003d */
[----:B------:R-:W-:Y:S02]  /*5420*/  PRMT R187, RZ, 0x7610, R187 ;  /* 0x00007610ffbb7816 */ /* 0x000fe400000000bb */
[----:B------:R-:W-:Y:S02]  /*5430*/  PRMT R216, RZ, 0x7610, R216 ;  /* 0x00007610ffd87816 */ /* 0x000fe400000000d8 */
[----:B------:R0:W2:Y:S01]  /*5440*/  @!P4 LDG.E.U8 R218, desc[UR18][R128.64] ;  /* 0x0000001280dac981 */ /* 0x0000a2000c1e1100 */
[-C--:B------:R-:W-:Y:S02]  /*5450*/  ISETP.GE.AND P4, PT, R23, R172.reuse, PT ;  /* 0x000000ac1700720c */ /* 0x080fe40003f86270 */
[----:B------:R-:W-:Y:S01]  /*5460*/  PRMT R189, RZ, 0x7610, R189 ;  /* 0x00007610ffbd7816 */ /* 0x000fe200000000bd */
[----:B------:R-:W2:Y:S01]  /*5470*/  @!P3 LDG.E.U8 R187, desc[UR18][R18.64] ;  /* 0x0000001212bbb981 */ /* 0x000ea2000c1e1100 */
[----:B------:R-:W-:Y:S01]  /*5480*/  ISETP.GE.AND P3, PT, R25, R172, PT ;  /* 0x000000ac1900720c */ /* 0x000fe20003f66270 */
[----:B0-----:R-:W-:-:S02]  /*5490*/  @!P6 IMAD.MOV.U32 R128, RZ, RZ, R72 ;  /* 0x000000ffff80e224 */ /* 0x001fc400078e0048 */
[----:B------:R-:W-:-:S05]  /*54a0*/  @!P6 IMAD.MOV.U32 R129, RZ, RZ, R77 ;  /* 0x000000ffff81e224 */ /* 0x000fca00078e004d */
[----:B------:R0:W2:Y:S01]  /*54b0*/  @!P6 LDG.E.U8 R216, desc[UR18][R128.64] ;  /* 0x0000001280d8e981 */ /* 0x0000a2000c1e1100 */
[----:B------:R-:W-:Y:S02]  /*54c0*/  ISETP.GE.AND P6, PT, R163, R172, PT ;  /* 0x000000aca300720c */ /* 0x000fe40003fc6270 */
[----:B------:R-:W-:Y:S01]  /*54d0*/  PRMT R214, RZ, 0x7610, R214 ;  /* 0x00007610ffd67816 */ /* 0x000fe200000000d6 */
[----:B0-----:R-:W-:Y:S02]  /*54e0*/  @!P5 IMAD.MOV.U32 R128, RZ, RZ, R26 ;  /* 0x000000ffff80d224 */ /* 0x001fe400078e001a */
        /* <DEDUP_REMOVED lines=67> */
[----:B------:R-:W-:Y:S02]  /*5920*/  PRMT R200, RZ, 0x7610, R200 ;  /* 0x00007610ffc87816 */ /* 0x000fe400000000c8 */
[----:B------:R-:W-:Y:S01]  /*5930*/  ISETP.GE.AND P4, PT, R39, R172, PT ;  /* 0x000000ac2700720c */ /* 0x000fe20003f86270 */
        /* <DEDUP_REMOVED lines=8> */
[----:B------:R-:W-:Y:S01]  /*59c0*/  PRMT R198, RZ, 0x7610, R198 ;  /* 0x00007610ffc67816 */ /* 0x000fe200000000c6 */
[----:B0-----:R-:W-:Y:S02]  /*59d0*/  @!P5 IMAD.MOV.U32 R128, RZ, RZ, R48 ;  /* 0x000000ffff80d224 */ /* 0x001fe400078e0030 */
[----:B------:R-:W-:-:S05]  /*59e0*/  @!P5 IMAD.MOV.U32 R129, RZ, RZ, R53 ;  /* 0x000000ffff81d224 */ /* 0x000fca00078e0035 */
[----:B------:R0:W2:Y:S01]  /*59f0*/  @!P5 LDG.E.U8 R223, desc[UR18][R128.64] ;  /* 0x0000001280dfd981 */ /* 0x0000a2000c1e1100 */
[-C--:B------:R-:W-:Y:S02]  /*5a00*/  ISETP.GE.AND P5, PT, R167, R172.reuse, PT ;  /* 0x000000aca700720c */ /* 0x080fe40003fa6270 */
        /* <DEDUP_REMOVED lines=9> */
[----:B------:R0:W4:Y:S01]  /*5aa0*/  @!P3 LDG.E.U8 R221, desc[UR18][R128.64] ;  /* 0x0000001280ddb981 */ /* 0x000122000c1e1100 */
[----:B------:R-:W-:Y:S01]  /*5ab0*/  PRMT R219, RZ, 0x7610, R219 ;  /* 0x00007610ffdb7816 */ /* 0x000fe200000000db */
[----:B0-----:R-:W-:Y:S02]  /*5ac0*/  @!P5 IMAD.MOV.U32 R128, RZ, RZ, R82 ;  /* 0x000000ffff80d224 */ /* 0x001fe400078e0052 */
[----:B------:R-:W-:-:S05]  /*5ad0*/  @!P5 IMAD.MOV.U32 R129, RZ, RZ, R87 ;  /* 0x000000ffff81d224 */ /* 0x000fca00078e0057 */
[----:B------:R0:W4:Y:S01]  /*5ae0*/  @!P5 LDG.E.U8 R196, desc[UR18][R128.64] ;  /* 0x0000001280c4d981 */ /* 0x000122000c1e1100 */
[----:B------:R-:W-:Y:S01]  /*5af0*/  PRMT R194, RZ, 0x7610, R194 ;  /* 0x00007610ffc27816 */ /* 0x000fe200000000c2 */
[----:B0-----:R-:W-:Y:S02]  /*5b00*/  @!P6 IMAD.MOV.U32 R128, RZ, RZ, R52 ;  /* 0x000000ffff80e224 */ /* 0x001fe400078e0034 */
[----:B------:R-:W-:-:S05]  /*5b10*/  @!P6 IMAD.MOV.U32 R129, RZ, RZ, R57 ;  /* 0x000000ffff81e224 */ /* 0x000fca00078e0039 */
[----:B------:R0:W4:Y:S02]  /*5b20*/  @!P6 LDG.E.U8 R219, desc[UR18][R128.64] ;  /* 0x0000001280dbe981 */ /* 0x000124000c1e1100 */
[----:B0-----:R-:W-:Y:S02]  /*5b30*/  @!P4 IMAD.MOV.U32 R128, RZ, RZ, R84 ;  /* 0x000000ffff80c224 */ /* 0x001fe400078e0054 */
[----:B------:R-:W-:-:S05]  /*5b40*/  @!P4 IMAD.MOV.U32 R129, RZ, RZ, R89 ;  /* 0x000000ffff81c224 */ /* 0x000fca00078e0059 */
[----:B------:R0:W5:Y:S01]  /*5b50*/  @!P4 LDG.E.U8 R194, desc[UR18][R128.64] ;  /* 0x0000001280c2c981 */ /* 0x000162000c1e1100 */
[----:B------:R-:W-:Y:S01]  /*5b60*/  BAR.SYNC.DEFER_BLOCKING 0x0 ;  /* 0x0000000000007b1d */ /* 0x000fe20000010000 */
[----:B------:R-:W-:Y:S02]  /*5b70*/  ISETP.GE.AND P3, PT, R88, R172, PT ;  /* 0x000000ac5800720c */ /* 0x000fe40003f66270 */
[----:B------:R-:W-:Y:S02]  /*5b80*/  PRMT R193, RZ, 0x7610, R193 ;  /* 0x00007610ffc17816 */ /* 0x000fe400000000c1 */
[----:B------:R-:W-:-:S09]  /*5b90*/  PRMT R191, RZ, 0x7610, R191 ;  /* 0x00007610ffbf7816 */ /* 0x000fd200000000bf */
[----:B0-----:R-:W-:Y:S02]  /*5ba0*/  @!P3 IMAD.MOV.U32 R128, RZ, RZ, R132 ;  /* 0x000000ffff80b224 */ /* 0x001fe400078e0084 */
[----:B------:R-:W-:Y:S01]  /*5bb0*/  @!P3 IMAD.MOV.U32 R129, RZ, RZ, R133 ;  /* 0x000000ffff81b224 */ /* 0x000fe200078e0085 */
[----:B------:R-:W-:-:S04]  /*5bc0*/  PRMT R239, RZ, 0x7610, R239 ;  /* 0x00007610ffef7816 */ /* 0x000fc800000000ef */
[----:B------:R0:W5:Y:S02]  /*5bd0*/  @!P3 LDG.E.U8 R193, desc[UR18][R128.64] ;  /* 0x0000001280c1b981 */ /* 0x000164000c1e1100 */
[----:B0-----:R-:W-:Y:S02]  /*5be0*/  @!P3 IMAD.MOV.U32 R128, RZ, RZ, R140 ;  /* 0x000000ffff80b224 */ /* 0x001fe400078e008c */
[----:B------:R-:W-:-:S05]  /*5bf0*/  @!P3 IMAD.MOV.U32 R129, RZ, RZ, R141 ;  /* 0x000000ffff81b224 */ /* 0x000fca00078e008d */
[----:B------:R0:W5:Y:S01]  /*5c00*/  @!P3 LDG.E.U8 R191, desc[UR18][R128.64] ;  /* 0x0000001280bfb981 */ /* 0x000162000c1e1100 */
[----:B------:R-:W-:Y:S01]  /*5c10*/  PRMT R241, RZ, 0x7610, R241 ;  /* 0x00007610fff17816 */ /* 0x000fe200000000f1 */
        /* <DEDUP_REMOVED lines=13> */
[----:B------:R-:W-:Y:S01]  /*5cf0*/  @!P3 IMAD.MOV.U32 R129, RZ, RZ, R143 ;  /* 0x000000ffff81b224 */ /* 0x000fe200078e008f */
[----:B------:R-:W-:-:S04]  /*5d00*/  PRMT R217, RZ, 0x7610, R217 ;  /* 0x00007610ffd97816 */ /* 0x000fc800000000d9 */
[----:B------:R0:W5:Y:S01]  /*5d10*/  @!P3 LDG.E.U8 R236, desc[UR18][R128.64] ;  /* 0x0000001280ecb981 */ /* 0x000162000c1e1100 */
[----:B------:R-:W-:Y:S02]  /*5d20*/  PRMT R215, RZ, 0x7610, R215 ;  /* 0x00007610ffd77816 */ /* 0x000fe400000000d7 */
[----:B------:R-:W-:Y:S01]  /*5d30*/  PRMT R213, RZ, 0x7610, R213 ;  /* 0x00007610ffd57816 */ /* 0x000fe200000000d5 */
[----:B------:R-:W5:Y:S01]  /*5d40*/  @!P3 LDG.E.U8 R217, desc[UR18][R94.64] ;  /* 0x000000125ed9b981 */ /* 0x000f62000c1e1100 */
[----:B------:R-:W-:Y:S02]  /*5d50*/  PRMT R211, RZ, 0x7610, R211 ;  /* 0x00007610ffd37816 */ /* 0x000fe400000000d3 */
[----:B------:R-:W-:Y:S01]  /*5d60*/  PRMT R209, RZ, 0x7610, R209 ;  /* 0x00007610ffd17816 */ /* 0x000fe200000000d1 */
[----:B------:R-:W5:Y:S01]  /*5d70*/  @!P3 LDG.E.U8 R215, desc[UR18][R102.64] ;  /* 0x0000001266d7b981 */ /* 0x000f62000c1e1100 */
[----:B0-----:R-:W-:Y:S02]  /*5d80*/  @!P3 IMAD.MOV.U32 R128, RZ, RZ, R150 ;  /* 0x000000ffff80b224 */ /* 0x001fe400078e0096 */
[----:B------:R-:W-:Y:S01]  /*5d90*/  @!P3 IMAD.MOV.U32 R129, RZ, RZ, R151 ;  /* 0x000000ffff81b224 */ /* 0x000fe200078e0097 */
[----:B------:R-:W-:Y:S01]  /*5da0*/  PRMT R207, RZ, 0x7610, R207 ;  /* 0x00007610ffcf7816 */ /* 0x000fe200000000cf */
[----:B------:R-:W5:Y:S01]  /*5db0*/  @!P3 LDG.E.U8 R213, desc[UR18][R110.64] ;  /* 0x000000126ed5b981 */ /* 0x000f62000c1e1100 */
[----:B------:R-:W-:-:S02]  /*5dc0*/  PRMT R205, RZ, 0x7610, R205 ;  /* 0x00007610ffcd7816 */ /* 0x000fc400000000cd */
[----:B------:R-:W-:Y:S01]  /*5dd0*/  PRMT R203, RZ, 0x7610, R203 ;  /* 0x00007610ffcb7816 */ /* 0x000fe200000000cb */
[----:B------:R0:W5:Y:S01]  /*5de0*/  @!P3 LDG.E.U8 R238, desc[UR18][R128.64] ;  /* 0x0000001280eeb981 */ /* 0x000162000c1e1100 */
[----:B------:R-:W-:Y:S02]  /*5df0*/  PRMT R192, RZ, 0x7610, R192 ;  /* 0x00007610ffc07816 */ /* 0x000fe400000000c0 */
[----:B------:R-:W-:Y:S01]  /*5e00*/  PRMT R190, RZ, 0x7610, R190 ;  /* 0x00007610ffbe7816 */ /* 0x000fe200000000be */
[----:B------:R-:W5:Y:S01]  /*5e10*/  @!P3 LDG.E.U8 R211, desc[UR18][R118.64] ;  /* 0x0000001276d3b981 */ /* 0x000f62000c1e1100 */
[----:B------:R-:W-:Y:S02]  /*5e20*/  PRMT R188, RZ, 0x7610, R188 ;  /* 0x00007610ffbc7816 */ /* 0x000fe400000000bc */
[----:B------:R-:W-:Y:S01]  /*5e30*/  PRMT R186, RZ, 0x7610, R186 ;  /* 0x00007610ffba7816 */ /* 0x000fe200000000ba */
[----:B------:R-:W5:Y:S01]  /*5e40*/  @!P3 LDG.E.U8 R209, desc[UR18][R126.64] ;  /* 0x000000127ed1b981 */ /* 0x000f62000c1e1100 */
[----:B------:R-:W-:-:S02]  /*5e50*/  PRMT R184, RZ, 0x7610, R184 ;  /* 0x00007610ffb87816 */ /* 0x000fc400000000b8 */
[----:B------:R-:W-:Y:S02]  /*5e60*/  PRMT R182, RZ, 0x7610, R182 ;  /* 0x00007610ffb67816 */ /* 0x000fe400000000b6 */
[----:B------:R-:W-:Y:S02]  /*5e70*/  PRMT R180, RZ, 0x7610, R180 ;  /* 0x00007610ffb47816 */ /* 0x000fe400000000b4 */
[----:B------:R-:W-:Y:S02]  /*5e80*/  PRMT R178, RZ, 0x7610, R178 ;  /* 0x00007610ffb27816 */ /* 0x000fe400000000b2 */
[----:B------:R-:W-:Y:S02]  /*5e90*/  PRMT R201, RZ, 0x7610, R201 ;  /* 0x00007610ffc97816 */ /* 0x000fe400000000c9 */
[----:B------:R-:W-:Y:S02]  /*5ea0*/  PRMT R199, RZ, 0x7610, R199 ;  /* 0x00007610ffc77816 */ /* 0x000fe400000000c7 */
[----:B------:R-:W-:-:S02]  /*5eb0*/  PRMT R197, RZ, 0x7610, R197 ;  /* 0x00007610ffc57816 */ /* 0x000fc400000000c5 */
[----:B------:R-:W-:Y:S01]  /*5ec0*/  PRMT R195, RZ, 0x7610, R195 ;  /* 0x00007610ffc37816 */ /* 0x000fe200000000c3 */
[----:B0-----:R-:W-:Y:S01]  /*5ed0*/  @!P3 IMAD.MOV.U32 R128, RZ, RZ, R158 ;  /* 0x000000ffff80b224 */ /* 0x001fe200078e009e */
[----:B------:R-:W-:Y:S01]  /*5ee0*/  PRMT R226, RZ, 0x7610, R226 ;  /* 0x00007610ffe27816 */ /* 0x000fe200000000e2 */
[----:B------:R-:W-:Y:S01]  /*5ef0*/  @!P3 IMAD.MOV.U32 R129, RZ, RZ, R159 ;  /* 0x000000ffff81b224 */ /* 0x000fe200078e009f */
[----:B------:R-:W-:Y:S01]  /*5f00*/  PRMT R228, RZ, 0x7610, R228 ;  /* 0x00007610ffe47816 */ /* 0x000fe200000000e4 */
[----:B------:R-:W5:Y:S01]  /*5f10*/  @!P3 LDG.E.U8 R207, desc[UR18][R136.64] ;  /* 0x0000001288cfb981 */ /* 0x000f62000c1e1100 */
[----:B------:R-:W-:Y:S02]  /*5f20*/  PRMT R230, RZ, 0x7610, R230 ;  /* 0x00007610ffe67816 */ /* 0x000fe400000000e6 */
[----:B------:R-:W-:Y:S01]  /*5f30*/  PRMT R232, RZ, 0x7610, R232 ;  /* 0x00007610ffe87816 */ /* 0x000fe200000000e8 */
[----:B------:R-:W5:Y:S01]  /*5f40*/  @!P3 LDG.E.U8 R205, desc[UR18][R144.64] ;  /* 0x0000001290cdb981 */ /* 0x000f62000c1e1100 */
[----:B------:R-:W-:-:S03]  /*5f50*/  PRMT R240, RZ, 0x7610, R240 ;  /* 0x00007610fff07816 */ /* 0x000fc600000000f0 */
[----:B------:R-:W5:Y:S04]  /*5f60*/  @!P3 LDG.E.U8 R203, desc[UR18][R152.64] ;  /* 0x0000001298cbb981 */ /* 0x000f68000c1e1100 */
        /* <DEDUP_REMOVED lines=17> */
[----:B--2---:R0:W-:Y:S04]  /*6080*/  STS.U8 [R168+UR9+0x4000], R179 ;  /* 0x004000b3a8007988 */ /* 0x0041e80008000009 */
[----:B---3--:R0:W-:Y:S04]  /*6090*/  STS.U8 [R168+UR9+0x4200], R181 ;  /* 0x004200b5a8007988 */ /* 0x0081e80008000009 */
        /* <DEDUP_REMOVED lines=12> */
[----:B----4-:R0:W-:Y:S04]  /*6160*/  STS.U8 [R168+UR9+0x5c00], R221 ;  /* 0x005c00dda8007988 */ /* 0x0101e80008000009 */
[----:B------:R0:W-:Y:S04]  /*6170*/  STS.U8 [R168+UR9+0x5e00], R219 ;  /* 0x005e00dba8007988 */ /* 0x0001e80008000009 */
[----:B------:R0:W-:Y:S04]  /*6180*/  STS.U8 [R169+UR9+0x4100], R224 ;  /* 0x004100e0a9007988 */ /* 0x0001e80008000009 */
[----:B-----5:R0:W-:Y:S04]  /*6190*/  STS.U8 [R169+UR9+0x4300], R222 ;  /* 0x004300dea9007988 */ /* 0x0201e80008000009 */
        /* <DEDUP_REMOVED lines=14> */
[----:B------:R-:W-:Y:S01]  /*6280*/  ULEA UR6, UR11, UR9, 0x3 ;  /* 0x000000090b067291 */ /* 0x000fe2000f8e18ff */
[----:B------:R-:W-:-:S03]  /*6290*/  UMOV UR4, UR5 ;  /* 0x0000000500047c82 */ /* 0x000fc60008000000 */
[----:B------:R-:W-:Y:S01]  /*62a0*/  UIADD3 UR6, UPT, UPT, UR6, 0x8000, URZ ;  /* 0x0000800006067890 */ /* 0x000fe2000fffe0ff */
        /* <DEDUP_REMOVED lines=32> */
[----:B------:R1:W-:Y:S06]  /*64b0*/  MEMBAR.ALL.CTA ;  /* 0x0000000000007992 */ /* 0x0003ec0000008000 */
[----:B-1----:R-:W1:Y:S02]  /*64c0*/  FENCE.VIEW.ASYNC.S ;  /* 0x00000000000073c6 */ /* 0x002e640000000000 */
[----:B-1----:R-:W-:Y:S06]  /*64d0*/  BAR.SYNC.DEFER_BLOCKING 0x0 ;  /* 0x0000000000007b1d */ /* 0x002fec0000010000 */
[----:B------:R-:W-:Y:S05]  /*64e0*/  @P0 BRA `(.L_x_9) ;  /* 0x0000000000480947 */ /* 0x000fea0003800000 */
[----:B------:R-:W-:Y:S01]  /*64f0*/  UMOV UR13, 0x80004020 ;  /* 0x80004020000d7882 */ /* 0x000fe20000000000 */
[----:B------:R-:W-:Y:S01]  /*6500*/  UMOV UR15, 0x40004040 ;  /* 0x40004040000f7882 */ /* 0x000fe20000000000 */
[----:B------:R-:W-:Y:S01]  /*6510*/  UMOV UR16, 0x0 ;  /* 0x0000000000107882 */ /* 0x000fe20000000000 */
[----:B------:R-:W-:Y:S01]  /*6520*/  UMOV UR17, 0x4108010 ;  /* 0x0410801000117882 */ /* 0x000fe20000000000 */
[----:B------:R-:W-:Y:S01]  /*6530*/  UMOV UR32, 0x0 ;  /* 0x0000000000207882 */ /* 0x000fe20000000000 */
[----:B------:R-:W-:Y:S01]  /*6540*/  UMOV UR33, 0x4108010 ;  /* 0x0410801000217882 */ /* 0x000fe20000000000 */
[----:B------:R-:W-:Y:S01]  /*6550*/  UMOV UR34, 0x0 ;  /* 0x0000000000227882 */ /* 0x000fe20000000000 */
[----:B------:R-:W-:Y:S01]  /*6560*/  UMOV UR35, 0x4108010 ;  /* 0x0410801000237882 */ /* 0x000fe20000000000 */
[----:B------:R-:W-:Y:S01]  /*6570*/  UMOV UR7, URZ ;  /* 0x000000ff00077c82 */ /* 0x000fe20008000000 */
[----:B------:R1:W-:Y:S01]  /*6580*/  UTCQMMA gdesc[UR12], gdesc[UR14], tmem[UR8], tmem[UR16], idesc[UR17], UPT ;  /* 0x00ff100e0c0075ea */ /* 0x0003e2000b800308 */
        /* <DEDUP_REMOVED lines=8> */
.L_x_9:
[----:B------:R-:W-:Y:S01]  /*6610*/  VIADD R177, R177, 0xffffffff ;  /* 0xffffffffb1b17836 */ /* 0x000fe20000000000 */
[----:B------:R-:W-:Y:S01]  /*6620*/  UIADD3 UR11, UPT, UPT, UR11, 0x1, URZ ;  /* 0x000000010b0b7890 */ /* 0x000fe2000fffe0ff */
[----:B------:R-:W-:Y:S02]  /*6630*/  IMAD.U32 R128, RZ, RZ, UR4 ;  /* 0x00000004ff807e24 */ /* 0x000fe4000f8e00ff */
[----:B------:R-:W-:Y:S01]  /*6640*/  VIADD R172, R172, 0xffffff80 ;  /* 0xffffff80acac7836 */ /* 0x000fe20000000000 */
[----:B------:R-:W-:Y:S01]  /*6650*/  ISETP.NE.U32.AND P3, PT, R177, RZ, PT ;  /* 0x000000ffb100720c */ /* 0x000fe20003f65070 */
[----:B------:R-:W-:-:S04]  /*6660*/  UISETP.GT.AND UP0, UPT, UR11, 0x1, UPT ;  /* 0x000000010b00788c */ /* 0x000fc8000bf04270 */
[----:B-1----:R-:W-:Y:S02]  /*6670*/  USEL UR5, URZ, 0x1, !UP0 ;  /* 0x00000001ff057887 */ /* 0x002fe4000c000000 */
[----:B------:R-:W-:Y:S02]  /*6680*/  USEL UR11, UR11, URZ, !UP0 ;  /* 0x000000ff0b0b7287 */ /* 0x000fe4000c000000 */
[----:B------:R-:W-:-:S04]  /*6690*/  ULOP3.LUT UR5, UR4, UR5, URZ, 0x3c, !UPT ;  /* 0x0000000504057292 */ /* 0x000fc8000f8e3cff */
[----:B------:R-:W-:Y:S08]  /*66a0*/  @P3 BRA `(.L_x_10) ;  /* 0xffffffe000c83947 */ /* 0x000ff0000383ffff */
.L_x_7:
[----:B------:R-:W-:-:S13]  /*66b0*/  ISETP.GE.AND P0, PT, R4, 0x80, PT ;  /* 0x000000800400780c */ /* 0x000fda0003f06270 */
[----:B------:R-:W-:Y:S05]  /*66c0*/  @!P0 BRA `(.L_x_11) ;  /* 0x0000000000108947 */ /* 0x000fea0003800000 */
[----:B------:R-:W-:-:S06]  /*66d0*/  USHF.L.U32 UR4, UR4, 0x1f, URZ ;  /* 0x0000001f04047899 */ /* 0x000fcc00080006ff */
[----:B------:R-:W-:-:S04]  /*66e0*/  IMAD.U32 R4, RZ, RZ, UR4 ;  /* 0x00000004ff047e24 */ /* 0x000fc8000f8e00ff */
[----:B------:R-:W1:Y:S02]  /*66f0*/  SYNCS.PHASECHK.TRANS64.TRYWAIT P0, [UR6], R4 ;  /* 0x00000004ff0075a7 */ /* 0x000e640008001106 */
[----:B-1----:R-:W-:Y:S05]  /*6700*/  @!P0 BRA `(.L_x_12) ;  /* 0x0000000c00d48947 */ /* 0x002fea0003800000 */
.L_x_11:
[----:B------:R-:W-:Y:S01]  /*6710*/  BAR.SYNC.DEFER_BLOCKING 0x0 ;  /* 0x0000000000007b1d */ /* 0x000fe20000010000 */
[C---:B------:R-:W-:Y:S01]  /*6720*/  IMAD.SHL.U32 R26, R0.reuse, 0x20, RZ ;  /* 0x00000020001a7824 */ /* 0x040fe200078e00ff */
[--C-:B------:R-:W-:Y:S01]  /*6730*/  SHF.R.S32.HI R33, RZ, 0x5, R0.reuse ;  /* 0x00000005ff217819 */ /* 0x100fe20000011400 */
[C---:B------:R-:W-:Y:S01]  /*6740*/  IMAD.SHL.U32 R28, R0.reuse, 0x2, RZ ;  /* 0x00000002001c7824 */ /* 0x040fe200078e00ff */
[C---:B------:R-:W-:Y:S01]  /*6750*/  LOP3.LUT R25, R0.reuse, 0x80, RZ, 0xc0, !PT ;  /* 0x0000008000197812 */ /* 0x040fe200078ec0ff */
[----:B------:R-:W-:Y:S01]  /*6760*/  IMAD.SHL.U32 R27, R0, 0x10, RZ ;  /* 0x00000010001b7824 */ /* 0x000fe200078e00ff */
[----:B------:R-:W-:Y:S01]  /*6770*/  LOP3.LUT R26, R26, 0x300, RZ, 0xc0, !PT ;  /* 0x000003001a1a7812 */ /* 0x000fe200078ec0ff */
[----:B------:R-:W-:Y:S01]  /*6780*/  IMAD.SHL.U32 R32, R0, 0x40, RZ ;  /* 0x0000004000207824 */ /* 0x000fe200078e00ff */
[----:B------:R-:W-:Y:S01]  /*6790*/  LOP3.LUT R28, R28, 0x80, RZ, 0xc0, !PT ;  /* 0x000000801c1c7812 */ /* 0x000fe200078ec0ff */
[----:B------:R-:W-:Y:S01]  /*67a0*/  IMAD.SHL.U32 R31, R0, 0x8, RZ ;  /* 0x00000008001f7824 */ /* 0x000fe200078e00ff */
[----:B------:R-:W-:Y:S01]  /*67b0*/  LOP3.LUT R29, R26, 0x70, R27, 0xf8, !PT ;  /* 0x000000701a1d7812 */ /* 0x000fe200078ef81b */
[----:B------:R-:W1:Y:S01]  /*67c0*/  LDCU UR4, c[0x0][0x3b4] ;  /* 0x00007680ff0477ac */ /* 0x000e620008000800 */
[----:B------:R-:W-:Y:S01]  /*67d0*/  SGXT R26, R33, 0x1 ;  /* 0x00000001211a781a */ /* 0x000fe20000000200 */
[----:B------:R-:W-:Y:S01]  /*67e0*/  VIADD R28, R28, UR9 ;  /* 0x000000091c1c7c36 */ /* 0x000fe20008000000 */
[----:B------:R-:W-:Y:S01]  /*67f0*/  SHF.R.S32.HI R30, RZ, 0x2, R0 ;  /* 0x00000002ff1e7819 */ /* 0x000fe20000011400 */
[----:B------:R-:W2:Y:S01]  /*6800*/  LDCU.128 UR12, c[0x0][0x390] ;  /* 0x00007200ff0c77ac */ /* 0x000ea20008000c00 */
[----:B------:R-:W-:Y:S01]  /*6810*/  LOP3.LUT R26, R29, 0x840, R26, 0x78, !PT ;  /* 0x000008401d1a7812 */ /* 0x000fe200078e781a */
[----:B------:R-:W-:Y:S01]  /*6820*/  IMAD R25, R25, 0x8, R28 ;  /* 0x0000000819197824 */ /* 0x000fe200078e021c */
[----:B------:R-:W-:Y:S01]  /*6830*/  SGXT R30, R30, 0x1 ;  /* 0x000000011e1e781a */ /* 0x000fe20000000200 */
[----:B------:R-:W3:Y:S01]  /*6840*/  LDCU UR5, c[0x0][0x3b8] ;  /* 0x00007700ff0577ac */ /* 0x000ee20008000800 */
[----:B------:R-:W-:Y:S01]  /*6850*/  LOP3.LUT R27, R27, 0x30, RZ, 0xc0, !PT ;  /* 0x000000301b1b7812 */ /* 0x000fe200078ec0ff */
[----:B------:R-:W-:Y:S01]  /*6860*/  IMAD.IADD R25, R26, 0x1, R25 ;  /* 0x000000011a197824 */ /* 0x000fe200078e0219 */
[----:B------:R-:W-:Y:S01]  /*6870*/  LOP3.LUT R32, R32, 0x400, RZ, 0xc0, !PT ;  /* 0x0000040020207812 */ /* 0x000fe200078ec0ff */
[--C-:B------:R-:W-:Y:S01]  /*6880*/  IMAD.IADD R21, R21, 0x1, R3.reuse ;  /* 0x0000000115157824 */ /* 0x100fe200078e0203 */
[----:B------:R-:W4:Y:S02]  /*6890*/  @!P2 SYNCS.CCTL.IV [UR9+0x8000] ;  /* 0x00800000ff00a9b1 */ /* 0x000f240008000009 */
[----:B----4-:R-:W-:Y:S01]  /*68a0*/  BAR.SYNC.DEFER_BLOCKING 0x0 ;  /* 0x0000000000007b1d */ /* 0x010fe20000010000 */
[----:B------:R-:W-:Y:S01]  /*68b0*/  LOP3.LUT R30, R30, 0x840, RZ, 0xc0, !PT ;  /* 0x000008401e1e7812 */ /* 0x000fe200078ec0ff */
[--C-:B------:R-:W-:Y:S01]  /*68c0*/  IMAD.IADD R22, R22, 0x1, R3.reuse ;  /* 0x0000000116167824 */ /* 0x100fe200078e0203 */
[----:B------:R-:W-:Y:S01]  /*68d0*/  IADD3 R27, PT, PT, R27, UR9, R32 ;  /* 0x000000091b1b7c10 */ /* 0x000fe2000fffe020 */
[----:B------:R-:W-:Y:S01]  /*68e0*/  IMAD.IADD R23, R23, 0x1, R3 ;  /* 0x0000000117177824 */ /* 0x000fe200078e0203 */
[----:B------:R-:W-:Y:S01]  /*68f0*/  LOP3.LUT R31, R30, 0x40, R31, 0x78, !PT ;  /* 0x000000401e1f7812 */ /* 0x000fe200078e781f */
[----:B------:R-:W-:Y:S01]  /*6900*/  IMAD.IADD R24, R24, 0x1, R3 ;  /* 0x0000000118187824 */ /* 0x000fe200078e0203 */
[----:B------:R-:W-:Y:S01]  /*6910*/  LDTM.16dp32bit_t0_t15.x16 R4, tmem[UR10] ;  /* 0x0000000a000479ee */ /* 0x000fe20008a00000 */
[----:B------:R-:W4:Y:S01]  /*6920*/  LDTM.16dp32bit_t16_t31.x16 R4, tmem[UR10+0x10] ;  /* 0x0000100a000479ee */ /* 0x000f220008a20000 */
[----:B--2---:R-:W-:Y:S01]  /*6930*/  ISETP.GE.AND P0, PT, R2, UR14, PT ;  /* 0x0000000e02007c0c */ /* 0x004fe2000bf06270 */
[----:B------:R-:W2:Y:S01]  /*6940*/  @!P2 SYNCS.CCTL.IV [UR9+0x8008] ;  /* 0x00800800ff00a9b1 */ /* 0x000ea20008000009 */
[----:B------:R-:W-:Y:S01]  /*6950*/  NOP ;  /* 0x0000000000007918 */ /* 0x000fe20000000000 */
[----:B----4-:R-:W-:-:S02]  /*6960*/  F2FP.SATFINITE.E4M3.F32.PACK_AB_MERGE_C R4, R5, R4, RZ ;  /* 0x000000040504723e */ /* 0x010fc400048070ff */
[----:B------:R-:W-:Y:S02]  /*6970*/  F2FP.SATFINITE.E4M3.F32.PACK_AB_MERGE_C R12, R13, R12, RZ ;  /* 0x0000000c0d0c723e */ /* 0x000fe400048070ff */
[----:B------:R-:W-:Y:S02]  /*6980*/  F2FP.SATFINITE.E4M3.F32.PACK_AB_MERGE_C R8, R9, R8, RZ ;  /* 0x000000080908723e */ /* 0x000fe400048070ff */
[----:B------:R-:W-:Y:S02]  /*6990*/  LOP3.LUT R9, R4, 0xffff, RZ, 0xc0, !PT ;  /* 0x0000ffff04097812 */ /* 0x000fe400078ec0ff */
[----:B------:R-:W-:Y:S02]  /*69a0*/  LOP3.LUT R13, R12, 0xffff, RZ, 0xc0, !PT ;  /* 0x0000ffff0c0d7812 */ /* 0x000fe400078ec0ff */
[----:B------:R-:W-:Y:S02]  /*69b0*/  LOP3.LUT R8, R8, 0xffff, RZ, 0xc0, !PT ;  /* 0x0000ffff08087812 */ /* 0x000fe400078ec0ff */
[----:B------:R-:W-:-:S02]  /*69c0*/  F2FP.SATFINITE.E4M3.F32.PACK_AB_MERGE_C R6, R7, R6, RZ ;  /* 0x000000060706723e */ /* 0x000fc400048070ff */
[----:B------:R-:W-:Y:S02]  /*69d0*/  F2FP.SATFINITE.E4M3.F32.PACK_AB_MERGE_C R10, R11, R10, RZ ;  /* 0x0000000a0b0a723e */ /* 0x000fe400048070ff */
[----:B------:R-:W-:Y:S02]  /*69e0*/  F2FP.SATFINITE.E4M3.F32.PACK_AB_MERGE_C R14, R15, R14, RZ ;  /* 0x0000000e0f0e723e */ /* 0x000fe400048070ff */
[----:B------:R-:W-:Y:S02]  /*69f0*/  PRMT R4, R13, 0x3340, R0 ;  /* 0x000033400d047816 */ /* 0x000fe40000000000 */
[----:B------:R-:W-:Y:S02]  /*6a00*/  PRMT R5, R9, 0x3340, R8 ;  /* 0x0000334009057816 */ /* 0x000fe40000000008 */
[----:B------:R-:W-:Y:S02]  /*6a10*/  F2FP.SATFINITE.E4M3.F32.PACK_AB_MERGE_C R16, R17, R16, RZ ;  /* 0x000000101110723e */ /* 0x000fe400048070ff */
[----:B------:R-:W-:-:S02]  /*6a20*/  LOP3.LUT R15, R6, 0xffff, RZ, 0xc0, !PT ;  /* 0x0000ffff060f7812 */ /* 0x000fc400078ec0ff */
[----:B------:R-:W-:Y:S02]  /*6a30*/  LOP3.LUT R10, R10, 0xffff, RZ, 0xc0, !PT ;  /* 0x0000ffff0a0a7812 */ /* 0x000fe400078ec0ff */
[----:B------:R-:W-:Y:S02]  /*6a40*/  LOP3.LUT R17, R14, 0xffff, RZ, 0xc0, !PT ;  /* 0x0000ffff0e117812 */ /* 0x000fe400078ec0ff */
[----:B------:R-:W-:Y:S02]  /*6a50*/  PRMT R11, R5, 0x5410, R4 ;  /* 0x00005410050b7816 */ /* 0x000fe40000000004 */
[----:B------:R-:W-:Y:S02]  /*6a60*/  SHF.R.U32.HI R4, RZ, 0x8, R9 ;  /* 0x00000008ff047819 */ /* 0x000fe40000011609 */
[----:B------:R-:W-:Y:S02]  /*6a70*/  SHF.R.U32.HI R6, RZ, 0x8, R8 ;  /* 0x00000008ff067819 */ /* 0x000fe40000011608 */
[----:B------:R-:W-:-:S02]  /*6a80*/  SHF.R.U32.HI R5, RZ, 0x8, R15 ;  /* 0x00000008ff057819 */ /* 0x000fc4000001160f */
[----:B------:R-:W-:Y:S02]  /*6a90*/  SHF.R.U32.HI R7, RZ, 0x8, R10 ;  /* 0x00000008ff077819 */ /* 0x000fe4000001160a */
[----:B------:R-:W-:Y:S02]  /*6aa0*/  SHF.R.U32.HI R8, RZ, 0x8, R13 ;  /* 0x00000008ff087819 */ /* 0x000fe4000001160d */
[----:B------:R-:W-:Y:S02]  /*6ab0*/  SHF.R.U32.HI R9, RZ, 0x8, R17 ;  /* 0x00000008ff097819 */ /* 0x000fe40000011611 */
[----:B------:R-:W-:Y:S02]  /*6ac0*/  LOP3.LUT R13, R4, 0xffff, RZ, 0xc0, !PT ;  /* 0x0000ffff040d7812 */ /* 0x000fe400078ec0ff */
[----:B------:R-:W-:Y:S02]  /*6ad0*/  LOP3.LUT R4, R5, 0xffff, RZ, 0xc0, !PT ;  /* 0x0000ffff05047812 */ /* 0x000fe400078ec0ff */
[----:B------:R-:W-:-:S02]  /*6ae0*/  LOP3.LUT R7, R7, 0xffff, RZ, 0xc0, !PT ;  /* 0x0000ffff07077812 */ /* 0x000fc400078ec0ff */
[----:B------:R-:W-:Y:S02]  /*6af0*/  LOP3.LUT R6, R6, 0xffff, RZ, 0xc0, !PT ;  /* 0x0000ffff06067812 */ /* 0x000fe400078ec0ff */
[----:B------:R-:W-:Y:S02]  /*6b00*/  LOP3.LUT R8, R8, 0xffff, RZ, 0xc0, !PT ;  /* 0x0000ffff08087812 */ /* 0x000fe400078ec0ff */
[----:B------:R-:W-:Y:S02]  /*6b10*/  LOP3.LUT R9, R9, 0xffff, RZ, 0xc0, !PT ;  /* 0x0000ffff09097812 */ /* 0x000fe400078ec0ff */
[----:B------:R-:W-:Y:S02]  /*6b20*/  PRMT R15, R15, 0x3340, R10 ;  /* 0x000033400f0f7816 */ /* 0x000fe4000000000a */
[----:B------:R-:W-:Y:S02]  /*6b30*/  PRMT R7, R4, 0x3340, R7 ;  /* 0x0000334004077816 */ /* 0x000fe40000000007 */
[----:B------:R-:W-:-:S02]  /*6b40*/  F2FP.SATFINITE.E4M3.F32.PACK_AB_MERGE_C R18, R19, R18, RZ ;  /* 0x000000121312723e */ /* 0x000fc400048070ff */
[----:B------:R-:W-:Y:S02]  /*6b50*/  PRMT R10, R17, 0x3340, R0 ;  /* 0x00003340110a7816 */ /* 0x000fe40000000000 */
[----:B------:R-:W-:Y:S02]  /*6b60*/  PRMT R13, R13, 0x3340, R6 ;  /* 0x000033400d0d7816 */ /* 0x000fe40000000006 */
[----:B------:R-:W-:Y:S02]  /*6b70*/  PRMT R8, R8, 0x3340, R1 ;  /* 0x0000334008087816 */ /* 0x000fe40000000001 */
[----:B------:R-:W-:Y:S01]  /*6b80*/  PRMT R4, R9, 0x3340, R0 ;  /* 0x0000334009047816 */ /* 0x000fe20000000000 */
[----:B------:R-:W-:Y:S01]  /*6b90*/  IMAD.SHL.U32 R0, R0, 0x4, RZ ;  /* 0x0000000400007824 */ /* 0x000fe200078e00ff */
[----:B------:R-:W-:Y:S02]  /*6ba0*/  LOP3.LUT R16, R16, 0xffff, RZ, 0xc0, !PT ;  /* 0x0000ffff10107812 */ /* 0x000fe400078ec0ff */
[----:B------:R-:W-:-:S02]  /*6bb0*/  PRMT R15, R15, 0x5410, R10 ;  /* 0x000054100f0f7816 */ /* 0x000fc4000000000a */
[----:B------:R-:W-:Y:S02]  /*6bc0*/  PRMT R9, R13, 0x5410, R8 ;  /* 0x000054100d097816 */ /* 0x000fe40000000008 */
[----:B------:R-:W-:Y:S02]  /*6bd0*/  PRMT R7, R7, 0x5410, R4 ;  /* 0x0000541007077816 */ /* 0x000fe40000000004 */
[----:B------:R-:W-:Y:S02]  /*6be0*/  LOP3.LUT R18, R18, 0xffff, RZ, 0xc0, !PT ;  /* 0x0000ffff12127812 */ /* 0x000fe400078ec0ff */
[--C-:B------:R-:W-:Y:S02]  /*6bf0*/  PRMT R8, R11, 0x4210, R16.reuse ;  /* 0x000042100b087816 */ /* 0x100fe40000000010 */
[----:B------:R-:W-:Y:S02]  /*6c00*/  PRMT R9, R9, 0x5210, R16 ;  /* 0x0000521009097816 */ /* 0x000fe40000000010 */
[--C-:B------:R-:W-:Y:S01]  /*6c10*/  PRMT R10, R15, 0x4210, R18.reuse ;  /* 0x000042100f0a7816 */ /* 0x100fe20000000012 */
[----:B---3--:R-:W-:Y:S01]  /*6c20*/  IMAD R15, R21, UR5, RZ ;  /* 0x00000005150f7c24 */ /* 0x008fe2000f8e02ff */
[----:B------:R-:W-:-:S02]  /*6c30*/  PRMT R11, R7, 0x5210, R18 ;  /* 0x00005210070b7816 */ /* 0x000fc40000000012 */
[----:B------:R-:W-:Y:S02]  /*6c40*/  LOP3.LUT R0, R0, 0x380, RZ, 0xc0, !PT ;  /* 0x0000038000007812 */ /* 0x000fe400078ec0ff */
[----:B------:R-:W-:Y:S01]  /*6c50*/  LOP3.LUT R12, R3, R20, RZ, 0xfc, !PT ;  /* 0x00000014030c7212 */ /* 0x000fe200078efcff */
[----:B--2---:R2:W-:Y:S01]  /*6c60*/  STSM.16.M88.4 [R25], R8 ;  /* 0x0000000819007844 */ /* 0x0045e20000000200 */
[----:B------:R-:W-:Y:S01]  /*6c70*/  IADD3 R4, PT, PT, R31, R27, R0 ;  /* 0x0000001b1f047210 */ /* 0x000fe20007ffe000 */
[----:B-1----:R-:W-:Y:S01]  /*6c80*/  IMAD R0, R2, UR4, RZ ;  /* 0x0000000402007c24 */ /* 0x002fe2000f8e02ff */
[----:B------:R-:W-:Y:S01]  /*6c90*/  BAR.SYNC.DEFER_BLOCKING 0x0 ;  /* 0x0000000000007b1d */ /* 0x000fe20000010000 */
[C---:B------:R-:W-:Y:S01]  /*6ca0*/  IMAD R2, R12.reuse, UR5, RZ ;  /* 0x000000050c027c24 */ /* 0x040fe2000f8e02ff */
[----:B------:R-:W-:Y:S02]  /*6cb0*/  ISETP.LT.AND P4, PT, R12, UR15, !P0 ;  /* 0x0000000f0c007c0c */ /* 0x000fe4000c781270 */
[----:B------:R-:W-:-:S02]  /*6cc0*/  IADD3 R27, P2, PT, R0, UR12, RZ ;  /* 0x0000000c001b7c10 */ /* 0x000fc4000ff5e0ff */
[C-C-:B------:R-:W-:Y:S02]  /*6cd0*/  LOP3.LUT R16, R3.reuse, 0x38, R20.reuse, 0xfe, !PT ;  /* 0x0000003803107812 */ /* 0x140fe400078efe14 */
[C-C-:B------:R-:W-:Y:S02]  /*6ce0*/  LOP3.LUT R18, R3.reuse, 0x34, R20.reuse, 0xfe, !PT ;  /* 0x0000003403127812 */ /* 0x140fe400078efe14 */
[--C-:B--2---:R-:W-:Y:S02]  /*6cf0*/  LOP3.LUT R9, R3, 0x4, R20.reuse, 0xfe, !PT ;  /* 0x0000000403097812 */ /* 0x104fe400078efe14 */
[----:B------:R-:W-:Y:S02]  /*6d00*/  LEA.HI.X.SX32 R25, R0, UR13, 0x1, P2 ;  /* 0x0000000d00197c11 */ /* 0x000fe400090f0eff */
[----:B------:R-:W-:Y:S01]  /*6d10*/  IADD3 R8, P3, PT, R2, R27, RZ ;  /* 0x0000001b02087210 */ /* 0x000fe20007f7e0ff */
[----:B------:R-:W-:Y:S01]  /*6d20*/  IMAD R0, R9, UR5, RZ ;  /* 0x0000000509007c24 */ /* 0x000fe2000f8e02ff */
[----:B------:R-:W-:-:S02]  /*6d30*/  LOP3.LUT R10, R3, 0x8, R20, 0xfe, !PT ;  /* 0x00000008030a7812 */ /* 0x000fc400078efe14 */
[----:B------:R-:W-:Y:S02]  /*6d40*/  ISETP.LT.AND P2, PT, R9, UR15, !P0 ;  /* 0x0000000f09007c0c */ /* 0x000fe4000c741270 */
[----:B------:R-:W-:Y:S01]  /*6d50*/  LEA.HI.X.SX32 R9, R2, R25, 0x1, P3 ;  /* 0x0000001902097211 */ /* 0x000fe200018f0eff */
[C---:B------:R-:W-:Y:S01]  /*6d60*/  IMAD R2, R10.reuse, UR5, RZ ;  /* 0x000000050a027c24 */ /* 0x040fe2000f8e02ff */
[----:B------:R-:W1:Y:S01]  /*6d70*/  LDSM.16.M88.4 R4, [R4] ;  /* 0x000000000404783b */ /* 0x000e620000000200 */
[----:B------:R-:W-:Y:S02]  /*6d80*/  ISETP.LT.AND P3, PT, R10, UR15, !P0 ;  /* 0x0000000f0a007c0c */ /* 0x000fe4000c761270 */
[-C--:B------:R-:W-:Y:S02]  /*6d90*/  IADD3 R10, P6, PT, R0, R27.reuse, RZ ;  /* 0x0000001b000a7210 */ /* 0x080fe40007fde0ff */
[----:B------:R-:W-:Y:S02]  /*6da0*/  IADD3 R12, P5, PT, R2, R27, RZ ;  /* 0x0000001b020c7210 */ /* 0x000fe40007fbe0ff */
[----:B------:R-:W-:-:S02]  /*6db0*/  LEA.HI.X.SX32 R11, R0, R25, 0x1, P6 ;  /* 0x00000019000b7211 */ /* 0x000fc400030f0eff */
[----:B------:R-:W-:Y:S02]  /*6dc0*/  LEA.HI.X.SX32 R13, R2, R25, 0x1, P5 ;  /* 0x00000019020d7211 */ /* 0x000fe400028f0eff */
[----:B------:R-:W-:Y:S02]  /*6dd0*/  IADD3 R14, P6, PT, R15, R27, RZ ;  /* 0x0000001b0f0e7210 */ /* 0x000fe40007fde0ff */
[--C-:B------:R-:W-:Y:S02]  /*6de0*/  LOP3.LUT R0, R3, 0x10, R20.reuse, 0xfe, !PT ;  /* 0x0000001003007812 */ /* 0x100fe400078efe14 */
[----:B------:R-:W-:Y:S02]  /*6df0*/  LEA.HI.X.SX32 R15, R15, R25, 0x1, P6 ;  /* 0x000000190f0f7211 */ /* 0x000fe400030f0eff */
[----:B------:R-:W-:Y:S02]  /*6e00*/  LOP3.LUT R2, R3, 0x14, R20, 0xfe, !PT ;  /* 0x0000001403027812 */ /* 0x000fe400078efe14 */
[----:B------:R-:W-:-:S02]  /*6e10*/  ISETP.LT.AND P6, PT, R22, UR15, !P0 ;  /* 0x0000000f16007c0c */ /* 0x000fc4000c7c1270 */
[C---:B-1----:R-:W-:Y:S02]  /*6e20*/  PRMT R17, R4.reuse, 0x7770, RZ ;  /* 0x0000777004117816 */ /* 0x042fe400000000ff */
[----:B------:R-:W-:-:S03]  /*6e30*/  PRMT R19, R4, 0x7771, RZ ;  /* 0x0000777104137816 */ /* 0x000fc600000000ff */
[----:B------:R1:W-:Y:S01]  /*6e40*/  @P4 STG.E.U8 desc[UR18][R8.64], R17 ;  /* 0x0000001108004986 */ /* 0x0003e2000c101112 */
[----:B------:R-:W-:Y:S02]  /*6e50*/  ISETP.LT.AND P4, PT, R21, UR15, !P0 ;  /* 0x0000000f15007c0c */ /* 0x000fe4000c781270 */
[----:B------:R-:W-:Y:S01]  /*6e60*/  PRMT R21, R4, 0x7772, RZ ;  /* 0x0000777204157816 */ /* 0x000fe200000000ff */
[----:B------:R2:W-:Y:S01]  /*6e70*/  @P2 STG.E.U8 desc[UR18][R10.64], R19 ;  /* 0x000000130a002986 */ /* 0x0005e2000c101112 */
[C---:B------:R-:W-:Y:S01]  /*6e80*/  ISETP.LT.AND P2, PT, R2.reuse, UR15, !P0 ;  /* 0x0000000f02007c0c */ /* 0x040fe2000c741270 */
[----:B------:R-:W-:Y:S02]  /*6e90*/  IMAD R2, R2, UR5, RZ ;  /* 0x0000000502027c24 */ /* 0x000fe4000f8e02ff */
[----:B------:R3:W-:Y:S01]  /*6ea0*/  @P3 STG.E.U8 desc[UR18][R12.64], R21 ;  /* 0x000000150c003986 */ /* 0x0007e2000c101112 */
[C---:B------:R-:W-:Y:S01]  /*6eb0*/  ISETP.LT.AND P3, PT, R0.reuse, UR15, !P0 ;  /* 0x0000000f00007c0c */ /* 0x040fe2000c761270 */
[----:B------:R-:W-:Y:S01]  /*6ec0*/  IMAD R0, R0, UR5, RZ ;  /* 0x0000000500007c24 */ /* 0x000fe2000f8e02ff */
[----:B-1----:R-:W-:-:S02]  /*6ed0*/  PRMT R17, R4, 0x7773, RZ ;  /* 0x0000777304117816 */ /* 0x002fc400000000ff */
[----:B------:R-:W-:Y:S02]  /*6ee0*/  LOP3.LUT R4, R3, 0x18, R20, 0xfe, !PT ;  /* 0x0000001803047812 */ /* 0x000fe400078efe14 */
[----:B--2---:R-:W-:Y:S01]  /*6ef0*/  PRMT R19, R5, 0x7770, RZ ;  /* 0x0000777005137816 */ /* 0x004fe200000000ff */
[----:B------:R1:W-:Y:S01]  /*6f00*/  @P4 STG.E.U8 desc[UR18][R14.64], R17 ;  /* 0x000000110e004986 */ /* 0x0003e2000c101112 */
[-C--:B------:R-:W-:Y:S02]  /*6f10*/  IADD3 R8, P4, PT, R0, R27.reuse, RZ ;  /* 0x0000001b00087210 */ /* 0x080fe40007f9e0ff */
[----:B------:R-:W-:Y:S02]  /*6f20*/  IADD3 R10, P5, PT, R2, R27, RZ ;  /* 0x0000001b020a7210 */ /* 0x000fe40007fbe0ff */
[-C--:B------:R-:W-:Y:S01]  /*6f30*/  LEA.HI.X.SX32 R9, R0, R25.reuse, 0x1, P4 ;  /* 0x0000001900097211 */ /* 0x080fe200020f0eff */
[C---:B------:R-:W-:Y:S01]  /*6f40*/  IMAD R0, R4.reuse, UR5, RZ ;  /* 0x0000000504007c24 */ /* 0x040fe2000f8e02ff */
[----:B------:R-:W-:Y:S01]  /*6f50*/  ISETP.LT.AND P4, PT, R4, UR15, !P0 ;  /* 0x0000000f04007c0c */ /* 0x000fe2000c781270 */
[----:B------:R-:W-:Y:S01]  /*6f60*/  IMAD R4, R22, UR5, RZ ;  /* 0x0000000516047c24 */ /* 0x000fe2000f8e02ff */
[----:B------:R-:W-:Y:S01]  /*6f70*/  LEA.HI.X.SX32 R11, R2, R25, 0x1, P5 ;  /* 0x00000019020b7211 */ /* 0x000fe200028f0eff */
[----:B------:R2:W-:Y:S01]  /*6f80*/  @P3 STG.E.U8 desc[UR18][R8.64], R19 ;  /* 0x0000001308003986 */ /* 0x0005e2000c101112 */
[----:B---3--:R-:W-:-:S02]  /*6f90*/  IADD3 R12, P3, PT, R0, R27, RZ ;  /* 0x0000001b000c7210 */ /* 0x008fc40007f7e0ff */
[C---:B-1----:R-:W-:Y:S02]  /*6fa0*/  PRMT R17, R5.reuse, 0x7771, RZ ;  /* 0x0000777105117816 */ /* 0x042fe400000000ff */
[----:B------:R-:W-:Y:S02]  /*6fb0*/  LEA.HI.X.SX32 R13, R0, R25, 0x1, P3 ;  /* 0x00000019000d7211 */ /* 0x000fe400018f0eff */
[----:B------:R-:W-:Y:S01]  /*6fc0*/  PRMT R21, R5, 0x7772, RZ ;  /* 0x0000777205157816 */ /* 0x000fe200000000ff */
[----:B------:R1:W-:Y:S01]  /*6fd0*/  @P2 STG.E.U8 desc[UR18][R10.64], R17 ;  /* 0x000000110a002986 */ /* 0x0003e2000c101112 */
[C---:B------:R-:W-:Y:S02]  /*6fe0*/  IADD3 R14, P5, PT, R4.reuse, R27, RZ ;  /* 0x0000001b040e7210 */ /* 0x040fe40007fbe0ff */
[----:B------:R-:W-:Y:S01]  /*6ff0*/  LOP3.LUT R0, R3, 0x20, R20, 0xfe, !PT ;  /* 0x0000002003007812 */ /* 0x000fe200078efe14 */
[----:B------:R3:W-:Y:S01]  /*7000*/  @P4 STG.E.U8 desc[UR18][R12.64], R21 ;  /* 0x000000150c004986 */ /* 0x0007e2000c101112 */
[----:B------:R-:W-:-:S02]  /*7010*/  LEA.HI.X.SX32 R15, R4, R25, 0x1, P5 ;  /* 0x00000019040f7211 */ /* 0x000fc400028f0eff */
[----:B--2---:R-:W-:Y:S02]  /*7020*/  PRMT R19, R5, 0x7773, RZ ;  /* 0x0000777305137816 */ /* 0x004fe400000000ff */
[C-C-:B------:R-:W-:Y:S02]  /*7030*/  LOP3.LUT R9, R3.reuse, 0x24, R20.reuse, 0xfe, !PT ;  /* 0x0000002403097812 */ /* 0x140fe400078efe14 */
[C---:B------:R-:W-:Y:S01]  /*7040*/  ISETP.LT.AND P4, PT, R0.reuse, UR15, !P0 ;  /* 0x0000000f00007c0c */ /* 0x040fe2000c781270 */
[----:B------:R-:W-:Y:S01]  /*7050*/  IMAD R0, R0, UR5, RZ ;  /* 0x0000000500007c24 */ /* 0x000fe2000f8e02ff */
[----:B------:R-:W-:Y:S01]  /*7060*/  LOP3.LUT R2, R3, 0x28, R20, 0xfe, !PT ;  /* 0x0000002803027812 */ /* 0x000fe200078efe14 */
[----:B------:R2:W-:Y:S01]  /*7070*/  @P6 STG.E.U8 desc[UR18][R14.64], R19 ;  /* 0x000000130e006986 */ /* 0x0005e2000c101112 */
[C---:B------:R-:W-:Y:S01]  /*7080*/  ISETP.LT.AND P3, PT, R9.reuse, UR15, !P0 ;  /* 0x0000000f09007c0c */ /* 0x040fe2000c761270 */
[----:B------:R-:W-:Y:S01]  /*7090*/  IMAD R9, R9, UR5, RZ ;  /* 0x0000000509097c24 */ /* 0x000fe2000f8e02ff */
[-C--:B------:R-:W-:Y:S01]  /*70a0*/  IADD3 R4, P6, PT, R0, R27.reuse, RZ ;  /* 0x0000001b00047210 */ /* 0x080fe20007fde0ff */
[C---:B-1----:R-:W-:Y:S01]  /*70b0*/  IMAD R10, R2.reuse, UR5, RZ ;  /* 0x00000005020a7c24 */ /* 0x042fe2000f8e02ff */
[----:B------:R-:W-:Y:S01]  /*70c0*/  ISETP.LT.AND P2, PT, R2, UR15, !P0 ;  /* 0x0000000f02007c0c */ /* 0x000fe2000c741270 */
[----:B---3--:R-:W-:Y:S01]  /*70d0*/  IMAD R13, R18, UR5, RZ ;  /* 0x00000005120d7c24 */ /* 0x008fe2000f8e02ff */
[----:B------:R-:W-:-:S02]  /*70e0*/  IADD3 R2, P5, PT, R9, R27, RZ ;  /* 0x0000001b09027210 */ /* 0x000fc40007fbe0ff */
[----:B------:R-:W-:Y:S01]  /*70f0*/  LEA.HI.X.SX32 R5, R0, R25, 0x1, P6 ;  /* 0x0000001900057211 */ /* 0x000fe200030f0eff */
[----:B------:R-:W-:Y:S01]  /*7100*/  IMAD R0, R23, UR5, RZ ;  /* 0x0000000517007c24 */ /* 0x000fe2000f8e02ff */
[----:B------:R-:W-:Y:S01]  /*7110*/  IADD3 R8, P6, PT, R10, R27, RZ ;  /* 0x0000001b0a087210 */ /* 0x000fe20007fde0ff */
[----:B--2---:R-:W-:Y:S01]  /*7120*/  IMAD R14, R16, UR5, RZ ;  /* 0x00000005100e7c24 */ /* 0x004fe2000f8e02ff */
[----:B------:R-:W-:Y:S01]  /*7130*/  LOP3.LUT R12, R3, 0x30, R20, 0xfe, !PT ;  /* 0x00000030030c7812 */ /* 0x000fe200078efe14 */
[----:B------:R-:W-:Y:S01]  /*7140*/  IMAD R15, R24, UR5, RZ ;  /* 0x00000005180f7c24 */ /* 0x000fe2000f8e02ff */
[C---:B------:R-:W-:Y:S02]  /*7150*/  PRMT R17, R6.reuse, 0x7770, RZ ;  /* 0x0000777006117816 */ /* 0x040fe400000000ff */
[-C--:B------:R-:W-:Y:S02]  /*7160*/  LEA.HI.X.SX32 R3, R9, R25.reuse, 0x1, P5 ;  /* 0x0000001909037211 */ /* 0x080fe400028f0eff */
[----:B------:R-:W-:Y:S01]  /*7170*/  PRMT R19, R6, 0x7771, RZ ;  /* 0x0000777106137816 */ /* 0x000fe200000000ff */
[----:B------:R1:W-:Y:S01]  /*7180*/  @P4 STG.E.U8 desc[UR18][R4.64], R17 ;  /* 0x0000001104004986 */ /* 0x0003e2000c101112 */
[----:B------:R-:W-:-:S02]  /*7190*/  LEA.HI.X.SX32 R9, R10, R25, 0x1, P6 ;  /* 0x000000190a097211 */ /* 0x000fc400030f0eff */
[----:B------:R-:W-:Y:S01]  /*71a0*/  PRMT R21, R6, 0x7772, RZ ;  /* 0x0000777206157816 */ /* 0x000fe200000000ff */
[----:B------:R2:W-:Y:S01]  /*71b0*/  @P3 STG.E.U8 desc[UR18][R2.64], R19 ;  /* 0x0000001302003986 */ /* 0x0005e2000c101112 */
[C---:B------:R-:W-:Y:S01]  /*71c0*/  ISETP.LT.AND P4, PT, R12.reuse, UR15, !P0 ;  /* 0x0000000f0c007c0c */ /* 0x040fe2000c781270 */
[----:B------:R-:W-:Y:S01]  /*71d0*/  IMAD R12, R12, UR5, RZ ;  /* 0x000000050c0c7c24 */ /* 0x000fe2000f8e02ff */
[----:B------:R-:W-:Y:S01]  /*71e0*/  ISETP.LT.AND P5, PT, R23, UR15, !P0 ;  /* 0x0000000f17007c0c */ /* 0x000fe2000c7a1270 */
[----:B------:R3:W-:Y:S01]  /*71f0*/  @P2 STG.E.U8 desc[UR18][R8.64], R21 ;  /* 0x0000001508002986 */ /* 0x0007e2000c101112 */
[-C--:B------:R-:W-:Y:S02]  /*7200*/  IADD3 R10, P2, PT, R0, R27.reuse, RZ ;  /* 0x0000001b000a7210 */ /* 0x080fe40007f5e0ff */
[----:B-1----:R-:W-:Y:S02]  /*7210*/  IADD3 R4, P3, PT, R12, R27, RZ ;  /* 0x0000001b0c047210 */ /* 0x002fe40007f7e0ff */
[----:B------:R-:W-:-:S02]  /*7220*/  LEA.HI.X.SX32 R11, R0, R25, 0x1, P2 ;  /* 0x00000019000b7211 */ /* 0x000fc400010f0eff */
[C---:B--2---:R-:W-:Y:S02]  /*7230*/  IADD3 R2, P6, PT, R13.reuse, R27, RZ ;  /* 0x0000001b0d027210 */ /* 0x044fe40007fde0ff */
[----:B------:R-:W-:Y:S02]  /*7240*/  LEA.HI.X.SX32 R5, R12, R25, 0x1, P3 ;  /* 0x000000190c057211 */ /* 0x000fe400018f0eff */
[----:B---3--:R-:W-:Y:S02]  /*7250*/  IADD3 R8, P2, PT, R14, R27, RZ ;  /* 0x0000001b0e087210 */ /* 0x008fe40007f5e0ff */
[----:B------:R-:W-:Y:S02]  /*7260*/  ISETP.LT.AND P3, PT, R18, UR15, !P0 ;  /* 0x0000000f12007c0c */ /* 0x000fe4000c761270 */
[-C--:B------:R-:W-:Y:S02]  /*7270*/  LEA.HI.X.SX32 R3, R13, R25.reuse, 0x1, P6 ;  /* 0x000000190d037211 */ /* 0x080fe400030f0eff */
[----:B------:R-:W-:-:S02]  /*7280*/  LEA.HI.X.SX32 R9, R14, R25, 0x1, P2 ;  /* 0x000000190e097211 */ /* 0x000fc400010f0eff */
[C---:B------:R-:W-:Y:S02]  /*7290*/  IADD3 R12, P6, PT, R15.reuse, R27, RZ ;  /* 0x0000001b0f0c7210 */ /* 0x040fe40007fde0ff */
[----:B------:R-:W-:Y:S02]  /*72a0*/  ISETP.LT.AND P2, PT, R16, UR15, !P0 ;  /* 0x0000000f10007c0c */ /* 0x000fe4000c741270 */
[----:B------:R-:W-:Y:S02]  /*72b0*/  ISETP.LT.AND P0, PT, R24, UR15, !P0 ;  /* 0x0000000f18007c0c */ /* 0x000fe4000c701270 */
[----:B------:R-:W-:Y:S02]  /*72c0*/  LEA.HI.X.SX32 R13, R15, R25, 0x1, P6 ;  /* 0x000000190f0d7211 */ /* 0x000fe400030f0eff */
[----:B------:R-:W-:Y:S02]  /*72d0*/  PRMT R15, R6, 0x7773, RZ ;  /* 0x00007773060f7816 */ /* 0x000fe400000000ff */
[----:B------:R-:W-:-:S02]  /*72e0*/  PRMT R17, R7, 0x7770, RZ ;  /* 0x0000777007117816 */ /* 0x000fc400000000ff */
[C---:B------:R-:W-:Y:S01]  /*72f0*/  PRMT R19, R7.reuse, 0x7771, RZ ;  /* 0x0000777107137816 */ /* 0x040fe200000000ff */
[----:B------:R1:W-:Y:S01]  /*7300*/  @P5 STG.E.U8 desc[UR18][R10.64], R15 ;  /* 0x0000000f0a005986 */ /* 0x0003e2000c101112 */
[C---:B------:R-:W-:Y:S02]  /*7310*/  PRMT R21, R7.reuse, 0x7772, RZ ;  /* 0x0000777207157816 */ /* 0x040fe400000000ff */
[----:B------:R-:W-:Y:S01]  /*7320*/  PRMT R7, R7, 0x7773, RZ ;  /* 0x0000777307077816 */ /* 0x000fe200000000ff */
[----:B------:R1:W-:Y:S04]  /*7330*/  @P4 STG.E.U8 desc[UR18][R4.64], R17 ;  /* 0x0000001104004986 */ /* 0x0003e8000c101112 */
[----:B------:R1:W-:Y:S04]  /*7340*/  @P3 STG.E.U8 desc[UR18][R2.64], R19 ;  /* 0x0000001302003986 */ /* 0x0003e8000c101112 */
[----:B------:R1:W-:Y:S04]  /*7350*/  @P2 STG.E.U8 desc[UR18][R8.64], R21 ;  /* 0x0000001508002986 */ /* 0x0003e8000c101112 */
[----:B------:R1:W-:Y:S01]  /*7360*/  @P0 STG.E.U8 desc[UR18][R12.64], R7 ;  /* 0x000000070c000986 */ /* 0x0003e2000c101112 */
[----:B------:R-:W-:Y:S06]  /*7370*/  BAR.SYNC.DEFER_BLOCKING 0x0 ;  /* 0x0000000000007b1d */ /* 0x000fec0000010000 */
[----:B------:R-:W-:Y:S05]  /*7380*/  @P1 BRA `(.L_x_13) ;  /* 0x0000000000a01947 */ /* 0x000fea0003800000 */
[----:B------:R-:W2:Y:S01]  /*7390*/  S2UR UR5, SR_CgaCtaId ;  /* 0x00000000000579c3 */ /* 0x000ea20000008800 */
[----:B------:R-:W-:Y:S01]  /*73a0*/  NOP ;  /* 0x0000000000007918 */ /* 0x000fe20000000000 */
[----:B------:R-:W-:Y:S01]  /*73b0*/  UMOV UR4, 0x50 ;  /* 0x0000005000047882 */ /* 0x000fe20000000000 */
[----:B------:R-:W-:Y:S02]  /*73c0*/  IMAD.U32 R0, RZ, RZ, UR8 ;  /* 0x00000008ff007e24 */ /* 0x000fe4000f8e00ff */
[----:B-1----:R-:W-:Y:S02]  /*73d0*/  IMAD.MOV.U32 R3, RZ, RZ, 0x3 ;  /* 0x00000003ff037424 */ /* 0x002fe400078e00ff */
[----:B------:R-:W-:Y:S01]  /*73e0*/  IMAD.MOV.U32 R7, RZ, RZ, 0x1 ;  /* 0x00000001ff077424 */ /* 0x000fe200078e00ff */
[----:B------:R-:W-:-:S04]  /*73f0*/  LOP3.LUT R0, R0, 0xffff, RZ, 0xc0, !PT ;  /* 0x0000ffff00007812 */ /* 0x000fc800078ec0ff */
[----:B------:R-:W-:-:S05]  /*7400*/  SHF.R.U32.HI R0, RZ, 0x5, R0 ;  /* 0x00000005ff007819 */ /* 0x000fca0000011600 */
[----:B------:R-:W-:Y:S01]  /*7410*/  VIADD R2, R0, 0x10 ;  /* 0x0000001000027836 */ /* 0x000fe20000000000 */
[----:B------:R-:W-:Y:S01]  /*7420*/  SHF.L.U32 R0, R3, R0, RZ ;  /* 0x0000000003007219 */ /* 0x000fe200000006ff */
[----:B--2---:R-:W-:-:S03]  /*7430*/  ULEA UR6, UR5, UR4, 0x18 ;  /* 0x0000000405067291 */ /* 0x004fc6000f8ec0ff */
[----:B------:R-:W-:-:S04]  /*7440*/  SHF.L.U32 R3, R7, R2, RZ ;  /* 0x0000000207037219 */ /* 0x000fc800000006ff */
[----:B------:R-:W-:Y:S02]  /*7450*/  LOP3.LUT R0, R3, R0, RZ, 0xfc, !PT ;  /* 0x0000000003007212 */ /* 0x000fe400078efcff */
[----:B------:R-:W1:Y:S02]  /*7460*/  LDS R5, [UR6] ;  /* 0x00000006ff057984 */ /* 0x000e640008000800 */
[C---:B------:R-:W-:Y:S02]  /*7470*/  LOP3.LUT R2, R0.reuse, 0xffff, RZ, 0xc0, !PT ;  /* 0x0000ffff00027812 */ /* 0x040fe400078ec0ff */
[----:B-1----:R-:W-:-:S04]  /*7480*/  LOP3.LUT R3, R0, 0xffff, R5, 0x80, !PT ;  /* 0x0000ffff00037812 */ /* 0x002fc800078e8005 */
[----:B------:R-:W-:-:S13]  /*7490*/  ISETP.NE.AND P0, PT, R3, R2, PT ;  /* 0x000000020300720c */ /* 0x000fda0003f05270 */
[----:B------:R-:W-:Y:S05]  /*74a0*/  @P0 BRA `(.L_x_14) ;  /* 0x0000000000500947 */ /* 0x000fea0003800000 */
[----:B------:R-:W-:Y:S02]  /*74b0*/  SHF.R.U32.HI R5, RZ, 0x10, R5 ;  /* 0x00000010ff057819 */ /* 0x000fe40000011605 */
[----:B------:R-:W-:-:S04]  /*74c0*/  SHF.R.U32.HI R2, RZ, 0x10, R0 ;  /* 0x00000010ff027819 */ /* 0x000fc80000011600 */
[----:B------:R-:W-:-:S04]  /*74d0*/  LOP3.LUT R5, R5, R2, RZ, 0xc0, !PT ;  /* 0x0000000205057212 */ /* 0x000fc800078ec0ff */
[----:B------:R-:W-:-:S13]  /*74e0*/  ISETP.NE.AND P0, PT, R5, R2, PT ;  /* 0x000000020500720c */ /* 0x000fda0003f05270 */
[----:B------:R-:W-:Y:S05]  /*74f0*/  @P0 BRA `(.L_x_15) ;  /* 0x0000000000300947 */ /* 0x000fea0003800000 */
[----:B------:R-:W-:Y:S01]  /*7500*/  R2UR UR4, R0 ;  /* 0x00000000000472ca */ /* 0x000fe200000e0000 */
[----:B------:R-:W-:Y:S01]  /*7510*/  VOTEU.ANY UR5, UPT, PT ;  /* 0x0000000000057886 */ /* 0x000fe200038e0100 */
[----:B------:R-:W1:Y:S01]  /*7520*/  S2R R0, SR_LANEID ;  /* 0x0000000000007919 */ /* 0x000e620000000000 */
[----:B------:R-:W-:-:S10]  /*7530*/  UFLO.U32 UR5, UR5 ;  /* 0x00000005000572bd */ /* 0x000fd400080e0000 */
[----:B------:R-:W-:-:S06]  /*7540*/  ULOP3.LUT UR4, URZ, UR4, URZ, 0x33, !UPT ;  /* 0x00000004ff047292 */ /* 0x000fcc000f8e33ff */
[----:B------:R-:W-:-:S04]  /*7550*/  IMAD.U32 R2, RZ, RZ, UR4 ;  /* 0x00000004ff027e24 */ /* 0x000fc8000f8e00ff */
[----:B------:R-:W2:Y:S02]  /*7560*/  REDUX UR7, R2 ;  /* 0x00000000020773c4 */ /* 0x000ea40000000000 */
[----:B------:R3:W-:Y:S01]  /*7570*/  UTCATOMSWS.AND URZ, UR4 ;  /* 0x0000000400ff79e3 */ /* 0x0007e20008000000 */
[----:B-1----:R-:W-:Y:S01]  /*7580*/  ISETP.EQ.U32.AND P0, PT, R0, UR5, PT ;  /* 0x0000000500007c0c */ /* 0x002fe2000bf02070 */
[----:B--2---:R-:W-:-:S12]  /*7590*/  IMAD.U32 R0, RZ, RZ, UR7 ;  /* 0x00000007ff007e24 */ /* 0x004fd8000f8e00ff */
[----:B------:R3:W-:Y:S01]  /*75a0*/  @P0 ATOMS.AND RZ, [UR6], R0 ;  /* 0x00000000ffff098c */ /* 0x0007e2000a800006 */
[----:B------:R-:W-:Y:S05]  /*75b0*/  BRA `(.L_x_13) ;  /* 0x0000000000147947 */ /* 0x000fea0003800000 */
.L_x_15:
[----:B------:R-:W-:-:S07]  /*75c0*/  MOV R2, 0x75e0 ;  /* 0x000075e000027802 */ /* 0x000fce0000000f00 */
[----:B0-----:R-:W-:Y:S05]  /*75d0*/  CALL.REL.NOINC `($__internal_0_$__cuda_sm10x_tcgen05_guardrail_trap_col_being_dealloced_not_returned_by_alloc) ;  /* 0x00000000002c7944 */ /* 0x001fea0003c00000 */
[----:B------:R-:W-:Y:S05]  /*75e0*/  BRA `(.L_x_13) ;  /* 0x0000000000087947 */ /* 0x000fea0003800000 */
.L_x_14:
[----:B------:R-:W-:-:S07]  /*75f0*/  MOV R2, 0x7610 ;  /* 0x0000761000027802 */ /* 0x000fce0000000f00 */
[----:B0-----:R-:W-:Y:S05]  /*7600*/  CALL.REL.NOINC `($__internal_2_$__cuda_sm10x_tcgen05_guardrail_trap_unallocated_columns_being_dealloced) ;  /* 0x0000000000387944 */ /* 0x001fea0003c00000 */
.L_x_13:
[----:B------:R-:W-:Y:S01]  /*7610*/  NOP ;  /* 0x0000000000007918 */ /* 0x000fe20000000000 */
[----:B---3--:R-:W-:Y:S05]  /*7620*/  EXIT ;  /* 0x000000000000794d */ /* 0x008fea0003800000 */
.L_x_8:
[----:B------:R-:W0:Y:S02]  /*7630*/  SYNCS.PHASECHK.TRANS64.TRYWAIT P4, [UR6], R128 ;  /* 0x00000080ff0075a7 */ /* 0x000e240008081106 */
[----:B0-----:R-:W-:Y:S05]  /*7640*/  @!P4 BRA `(.L_x_8) ;  /* 0xfffffffc00f8c947 */ /* 0x001fea000383ffff */
[----:B------:R-:W-:Y:S05]  /*7650*/  BRA `(.L_x_16) ;  /* 0xffffffd800f87947 */ /* 0x000fea000383ffff */
.L_x_12:
[----:B------:R-:W1:Y:S02]  /*7660*/  SYNCS.PHASECHK.TRANS64.TRYWAIT P0, [UR6], R4 ;  /* 0x00000004ff0075a7 */ /* 0x000e640008001106 */
[----:B-1----:R-:W-:Y:S05]  /*7670*/  @!P0 BRA `(.L_x_12) ;  /* 0xfffffffc00f88947 */ /* 0x002fea000383ffff */
[----:B------:R-:W-:Y:S05]  /*7680*/  BRA `(.L_x_11) ;  /* 0xfffffff000207947 */ /* 0x000fea000383ffff */
        .weak           $__internal_0_$__cuda_sm10x_tcgen05_guardrail_trap_col_being_dealloced_not_returned_by_alloc
        .type           $__internal_0_$__cuda_sm10x_tcgen05_guardrail_trap_col_being_dealloced_not_returned_by_alloc,@function
        .size           $__internal_0_$__cuda_sm10x_tcgen05_guardrail_trap_col_being_dealloced_not_returned_by_alloc,($__internal_1_$__cuda_sm10x_tcgen05_guardrail_trap_phase_invalid_during_alloc - $__internal_0_$__cuda_sm10x_tcgen05_guardrail_trap_col_being_dealloced_not_returned_by_alloc)
$__internal_0_$__cuda_sm10x_tcgen05_guardrail_trap_col_being_dealloced_not_returned_by_alloc:
[----:B------:R-:W-:Y:S05]  /*7690*/  BPT.TRAP 0x1 ;  /* 0x000000040000795c */ /* 0x000fea0000300000 */
[----:B------:R-:W-:-:S04]  /*76a0*/  IMAD.MOV.U32 R3, RZ, RZ, 0x0 ;  /* 0x00000000ff037424 */ /* 0x000fc800078e00ff */
[----:B------:R-:W-:Y:S05]  /*76b0*/  RET.REL.NODEC R2 `(matmul_kernel) ;  /* 0xffffff8802507950 */ /* 0x000fea0003c3ffff */
        .weak           $__internal_1_$__cuda_sm10x_tcgen05_guardrail_trap_phase_invalid_during_alloc
        .type           $__internal_1_$__cuda_sm10x_tcgen05_guardrail_trap_phase_invalid_during_alloc,@function
        .size           $__internal_1_$__cuda_sm10x_tcgen05_guardrail_trap_phase_invalid_during_alloc,($__internal_2_$__cuda_sm10x_tcgen05_guardrail_trap_unallocated_columns_being_dealloced - $__internal_1_$__cuda_sm10x_tcgen05_guardrail_trap_phase_invalid_during_alloc)
$__internal_1_$__cuda_sm10x_tcgen05_guardrail_trap_phase_invalid_during_alloc:
[----:B------:R-:W-:Y:S05]  /*76c0*/  BPT.TRAP 0x1 ;  /* 0x000000040000795c */ /* 0x000fea0000300000 */
[----:B------:R-:W-:-:S04]  /*76d0*/  IMAD.MOV.U32 R3, RZ, RZ, 0x0 ;  /* 0x00000000ff037424 */ /* 0x000fc800078e00ff */
[----:B------:R-:W-:Y:S05]  /*76e0*/  RET.REL.NODEC R2 `(matmul_kernel) ;  /* 0xffffff8802447950 */ /* 0x000fea0003c3ffff */
        .weak           $__internal_2_$__cuda_sm10x_tcgen05_guardrail_trap_unallocated_columns_being_dealloced
        .type           $__internal_2_$__cuda_sm10x_tcgen05_guardrail_trap_unallocated_columns_being_dealloced,@function
        .size           $__internal_2_$__cuda_sm10x_tcgen05_guardrail_trap_unallocated_columns_being_dealloced,(.L_x_20 - $__internal_2_$__cuda_sm10x_tcgen05_guardrail_trap_unallocated_columns_being_dealloced)
$__internal_2_$__cuda_sm10x_tcgen05_guardrail_trap_unallocated_columns_being_dealloced:
[----:B------:R-:W-:Y:S05]  /*76f0*/  BPT.TRAP 0x1 ;  /* 0x000000040000795c */ /* 0x000fea0000300000 */
[----:B------:R-:W-:-:S04]  /*7700*/  IMAD.MOV.U32 R3, RZ, RZ, 0x0 ;  /* 0x00000000ff037424 */ /* 0x000fc800078e00ff */
[----:B------:R-:W-:Y:S05]  /*7710*/  RET.REL.NODEC R2 `(matmul_kernel) ;  /* 0xffffff8802387950 */ /* 0x000fea0003c3ffff */
.L_x_17:
[----:B------:R-:W-:-:S00]  /*7720*/  BRA `(.L_x_17) ;  /* 0xfffffffc00fc7947 */ /* 0x000fc0000383ffff */
[----:B------:R-:W-:-:S00]  /*7730*/  NOP ;  /* 0x0000000000007918 */ /* 0x000fc00000000000 */
        /* <DEDUP_REMOVED lines=12> */
.L_x_20:


//--------------------- .nv.shared.matmul_kernel  --------------------------
	.section	.nv.shared.matmul_kernel,"aw",@nobits
	.sectionflags	@""
	.align	16
	.zero		1024


//--------------------- .nv.shared.reserved.0     --------------------------
	.section	.nv.shared.reserved.0,"aw",@nobits
	.align	8
	.weak		__nv_reservedSMEM_offset_0_alias
	.size		__nv_reservedSMEM_offset_0_alias, 0, 64
	.other		__nv_reservedSMEM_offset_0_alias,@"STO_CUDA_RESERVED_SHARED STV_DEFAULT"
__nv_reservedSMEM_offset_0_alias:
	.zero		0
.nv.shared.reserved.0:
	.zero		64
	.weak		__nv_reservedSMEM_allocation_phase
	.type		__nv_reservedSMEM_allocation_phase,@object
	.size		__nv_reservedSMEM_allocation_phase,(.L_0 - __nv_reservedSMEM_allocation_phase)
__nv_reservedSMEM_allocation_phase:
	.zero		1
.L_0:
	.zero		7
	.weak		__nv_reservedSMEM_devtool_atexit_pc
	.type		__nv_reservedSMEM_devtool_atexit_pc,@object
	.size		__nv_reservedSMEM_devtool_atexit_pc,(__nv_reservedSMEM_allocation_mask - __nv_reservedSMEM_devtool_atexit_pc)
__nv_reservedSMEM_devtool_atexit_pc:
	.zero		8
	.weak		__nv_reservedSMEM_allocation_mask
	.type		__nv_reservedSMEM_allocation_mask,@object
	.size		__nv_reservedSMEM_allocation_mask,(.L_2 - __nv_reservedSMEM_allocation_mask)
__nv_reservedSMEM_allocation_mask:
	.zero		4
.L_2:


//--------------------- .nv.constant0.matmul_kernel --------------------------
	.section	.nv.constant0.matmul_kernel,"a",@progbits
	.sectionflags	@""
	.align	4
.nv.constant0.matmul_kernel:
	.zero		976


//--------------------- SYMBOLS --------------------------

	.type		.nv.reservedSmem.offset0,@object
	.size		.nv.reservedSmem.offset0,0x4
	.type		.nv.reservedSmem.cap,@object
	.size		.nv.reservedSmem.cap,0x4
